//
// Generated by NVIDIA NVVM Compiler
//
// Compiler Build ID: CL-36424714
// Cuda compilation tools, release 13.0, V13.0.88
// Based on NVVM 20.0.0
//

.version 9.0
.target sm_100
.address_size 64

	// .globl	cmo_batch_f32

.visible .entry cmo_batch_f32(
	.param .u64 .ptr .align 1 cmo_batch_f32_param_0,
	.param .u64 .ptr .align 1 cmo_batch_f32_param_1,
	.param .u32 cmo_batch_f32_param_2,
	.param .u32 cmo_batch_f32_param_3,
	.param .u32 cmo_batch_f32_param_4,
	.param .u64 .ptr .align 1 cmo_batch_f32_param_5
)
{
	.reg .pred 	%p<90>;
	.reg .b32 	%r<199>;
	.reg .b32 	%f<323>;
	.reg .b64 	%rd<88>;

	ld.param.u64 	%rd31, [cmo_batch_f32_param_0];
	ld.param.u64 	%rd29, [cmo_batch_f32_param_1];
	ld.param.u32 	%r105, [cmo_batch_f32_param_2];
	ld.param.u32 	%r107, [cmo_batch_f32_param_3];
	ld.param.u32 	%r106, [cmo_batch_f32_param_4];
	ld.param.u64 	%rd30, [cmo_batch_f32_param_5];
	cvta.to.global.u64 	%rd1, %rd31;
	mov.u32 	%r1, %tid.x;
	and.b32  	%r191, %r1, 31;
	shr.u32 	%r108, %r1, 5;
	mov.u32 	%r109, %ntid.x;
	shr.u32 	%r110, %r109, 5;
	mov.u32 	%r111, %ctaid.x;
	mad.lo.s32 	%r3, %r110, %r111, %r108;
	setp.ge.s32 	%p7, %r3, %r107;
	@%p7 bra 	$L__BB0_73;
	cvta.to.global.u64 	%rd32, %rd29;
	cvta.to.global.u64 	%rd2, %rd30;
	mul.wide.s32 	%rd33, %r3, 4;
	add.s64 	%rd34, %rd32, %rd33;
	ld.global.nc.u32 	%r4, [%rd34];
	mul.wide.s32 	%rd3, %r105, %r3;
	shl.b64 	%rd35, %rd3, 2;
	add.s64 	%rd4, %rd2, %rd35;
	setp.gt.s32 	%p8, %r4, 0;
	setp.ge.s32 	%p9, %r105, %r4;
	setp.gt.s32 	%p10, %r106, -1;
	and.pred  	%p11, %p8, %p10;
	and.pred  	%p12, %p11, %p9;
	setp.gt.s32 	%p13, %r105, %r106;
	and.pred  	%p14, %p13, %p12;
	@%p14 bra 	$L__BB0_15;
	setp.ge.s32 	%p81, %r191, %r105;
	@%p81 bra 	$L__BB0_73;
	not.b32 	%r160, %r191;
	add.s32 	%r161, %r105, %r160;
	shr.u32 	%r162, %r161, 5;
	add.s32 	%r5, %r162, 1;
	and.b32  	%r6, %r5, 15;
	setp.lt.u32 	%p82, %r161, 480;
	@%p82 bra 	$L__BB0_6;
	and.b32  	%r163, %r5, 268435440;
	neg.s32 	%r169, %r163;
	and.b32  	%r164, %r1, 31;
	mul.wide.u32 	%rd71, %r164, 4;
	add.s64 	%rd72, %rd35, %rd71;
	add.s64 	%rd73, %rd72, %rd2;
	add.s64 	%rd81, %rd73, 1024;
$L__BB0_5:
	.pragma "nounroll";
	mov.b32 	%r165, 2147483647;
	st.global.u32 	[%rd81+-1024], %r165;
	st.global.u32 	[%rd81+-896], %r165;
	st.global.u32 	[%rd81+-768], %r165;
	st.global.u32 	[%rd81+-640], %r165;
	st.global.u32 	[%rd81+-512], %r165;
	st.global.u32 	[%rd81+-384], %r165;
	st.global.u32 	[%rd81+-256], %r165;
	st.global.u32 	[%rd81+-128], %r165;
	st.global.u32 	[%rd81], %r165;
	st.global.u32 	[%rd81+128], %r165;
	st.global.u32 	[%rd81+256], %r165;
	st.global.u32 	[%rd81+384], %r165;
	st.global.u32 	[%rd81+512], %r165;
	st.global.u32 	[%rd81+640], %r165;
	st.global.u32 	[%rd81+768], %r165;
	st.global.u32 	[%rd81+896], %r165;
	add.s32 	%r191, %r191, 512;
	add.s32 	%r169, %r169, 16;
	add.s64 	%rd81, %rd81, 2048;
	setp.eq.s32 	%p83, %r169, 0;
	@%p83 bra 	$L__BB0_6;
	bra.uni 	$L__BB0_5;
$L__BB0_6:
	setp.eq.s32 	%p84, %r6, 0;
	@%p84 bra 	$L__BB0_73;
	and.b32  	%r86, %r5, 7;
	setp.lt.u32 	%p85, %r6, 8;
	@%p85 bra 	$L__BB0_9;
	mul.wide.u32 	%rd74, %r191, 4;
	add.s64 	%rd75, %rd4, %rd74;
	mov.b32 	%r166, 2147483647;
	st.global.u32 	[%rd75], %r166;
	st.global.u32 	[%rd75+128], %r166;
	st.global.u32 	[%rd75+256], %r166;
	st.global.u32 	[%rd75+384], %r166;
	st.global.u32 	[%rd75+512], %r166;
	st.global.u32 	[%rd75+640], %r166;
	st.global.u32 	[%rd75+768], %r166;
	st.global.u32 	[%rd75+896], %r166;
	add.s32 	%r191, %r191, 256;
$L__BB0_9:
	setp.eq.s32 	%p86, %r86, 0;
	@%p86 bra 	$L__BB0_73;
	and.b32  	%r89, %r5, 3;
	setp.lt.u32 	%p87, %r86, 4;
	@%p87 bra 	$L__BB0_12;
	mul.wide.u32 	%rd76, %r191, 4;
	add.s64 	%rd77, %rd4, %rd76;
	mov.b32 	%r167, 2147483647;
	st.global.u32 	[%rd77], %r167;
	st.global.u32 	[%rd77+128], %r167;
	st.global.u32 	[%rd77+256], %r167;
	st.global.u32 	[%rd77+384], %r167;
	add.s32 	%r191, %r191, 128;
$L__BB0_12:
	setp.eq.s32 	%p88, %r89, 0;
	@%p88 bra 	$L__BB0_73;
	mul.wide.u32 	%rd79, %r191, 4;
	add.s64 	%rd80, %rd35, %rd79;
	add.s64 	%rd86, %rd2, %rd80;
	neg.s32 	%r194, %r89;
$L__BB0_14:
	.pragma "nounroll";
	mov.b32 	%r168, 2147483647;
	st.global.u32 	[%rd86], %r168;
	add.s64 	%rd86, %rd86, 128;
	add.s32 	%r194, %r194, 1;
	setp.eq.s32 	%p89, %r194, 0;
	@%p89 bra 	$L__BB0_73;
	bra.uni 	$L__BB0_14;
$L__BB0_15:
	sub.s32 	%r112, %r105, %r106;
	setp.gt.s32 	%p15, %r112, %r4;
	@%p15 bra 	$L__BB0_29;
	setp.ge.s32 	%p16, %r191, %r105;
	@%p16 bra 	$L__BB0_73;
	not.b32 	%r113, %r191;
	add.s32 	%r114, %r105, %r113;
	shr.u32 	%r115, %r114, 5;
	add.s32 	%r12, %r115, 1;
	and.b32  	%r13, %r12, 15;
	setp.lt.u32 	%p17, %r114, 480;
	@%p17 bra 	$L__BB0_20;
	and.b32  	%r116, %r12, 268435440;
	neg.s32 	%r171, %r116;
	and.b32  	%r117, %r1, 31;
	mul.wide.u32 	%rd37, %r117, 4;
	add.s64 	%rd38, %rd35, %rd37;
	add.s64 	%rd39, %rd38, %rd2;
	add.s64 	%rd82, %rd39, 1024;
$L__BB0_19:
	.pragma "nounroll";
	mov.b32 	%r118, 2147483647;
	st.global.u32 	[%rd82+-1024], %r118;
	st.global.u32 	[%rd82+-896], %r118;
	st.global.u32 	[%rd82+-768], %r118;
	st.global.u32 	[%rd82+-640], %r118;
	st.global.u32 	[%rd82+-512], %r118;
	st.global.u32 	[%rd82+-384], %r118;
	st.global.u32 	[%rd82+-256], %r118;
	st.global.u32 	[%rd82+-128], %r118;
	st.global.u32 	[%rd82], %r118;
	st.global.u32 	[%rd82+128], %r118;
	st.global.u32 	[%rd82+256], %r118;
	st.global.u32 	[%rd82+384], %r118;
	st.global.u32 	[%rd82+512], %r118;
	st.global.u32 	[%rd82+640], %r118;
	st.global.u32 	[%rd82+768], %r118;
	st.global.u32 	[%rd82+896], %r118;
	add.s32 	%r191, %r191, 512;
	add.s32 	%r171, %r171, 16;
	add.s64 	%rd82, %rd82, 2048;
	setp.eq.s32 	%p18, %r171, 0;
	@%p18 bra 	$L__BB0_20;
	bra.uni 	$L__BB0_19;
$L__BB0_20:
	setp.eq.s32 	%p19, %r13, 0;
	@%p19 bra 	$L__BB0_73;
	and.b32  	%r96, %r12, 7;
	setp.lt.u32 	%p20, %r13, 8;
	@%p20 bra 	$L__BB0_23;
	mul.wide.u32 	%rd40, %r191, 4;
	add.s64 	%rd41, %rd4, %rd40;
	mov.b32 	%r119, 2147483647;
	st.global.u32 	[%rd41], %r119;
	st.global.u32 	[%rd41+128], %r119;
	st.global.u32 	[%rd41+256], %r119;
	st.global.u32 	[%rd41+384], %r119;
	st.global.u32 	[%rd41+512], %r119;
	st.global.u32 	[%rd41+640], %r119;
	st.global.u32 	[%rd41+768], %r119;
	st.global.u32 	[%rd41+896], %r119;
	add.s32 	%r191, %r191, 256;
$L__BB0_23:
	setp.eq.s32 	%p21, %r96, 0;
	@%p21 bra 	$L__BB0_73;
	and.b32  	%r99, %r12, 3;
	setp.lt.u32 	%p22, %r96, 4;
	@%p22 bra 	$L__BB0_26;
	mul.wide.u32 	%rd42, %r191, 4;
	add.s64 	%rd43, %rd4, %rd42;
	mov.b32 	%r120, 2147483647;
	st.global.u32 	[%rd43], %r120;
	st.global.u32 	[%rd43+128], %r120;
	st.global.u32 	[%rd43+256], %r120;
	st.global.u32 	[%rd43+384], %r120;
	add.s32 	%r191, %r191, 128;
$L__BB0_26:
	setp.eq.s32 	%p23, %r99, 0;
	@%p23 bra 	$L__BB0_73;
	mul.wide.u32 	%rd45, %r191, 4;
	add.s64 	%rd46, %rd35, %rd45;
	add.s64 	%rd87, %rd2, %rd46;
	neg.s32 	%r198, %r99;
$L__BB0_28:
	.pragma "nounroll";
	mov.b32 	%r121, 2147483647;
	st.global.u32 	[%rd87], %r121;
	add.s64 	%rd87, %rd87, 128;
	add.s32 	%r198, %r198, 1;
	setp.ne.s32 	%p24, %r198, 0;
	@%p24 bra 	$L__BB0_28;
	bra.uni 	$L__BB0_73;
$L__BB0_29:
	add.s32 	%r188, %r4, %r106;
	setp.ge.s32 	%p25, %r191, %r188;
	@%p25 bra 	$L__BB0_42;
	not.b32 	%r122, %r191;
	add.s32 	%r123, %r188, %r122;
	shr.u32 	%r124, %r123, 5;
	add.s32 	%r20, %r124, 1;
	and.b32  	%r21, %r20, 15;
	setp.lt.u32 	%p26, %r123, 480;
	mov.u32 	%r175, %r191;
	@%p26 bra 	$L__BB0_33;
	and.b32  	%r125, %r20, 268435440;
	neg.s32 	%r173, %r125;
	and.b32  	%r126, %r1, 31;
	mul.wide.u32 	%rd48, %r126, 4;
	add.s64 	%rd49, %rd35, %rd48;
	add.s64 	%rd50, %rd49, %rd2;
	add.s64 	%rd83, %rd50, 1024;
	mov.u32 	%r175, %r191;
$L__BB0_32:
	.pragma "nounroll";
	mov.b32 	%r127, 2147483647;
	st.global.u32 	[%rd83+-1024], %r127;
	st.global.u32 	[%rd83+-896], %r127;
	st.global.u32 	[%rd83+-768], %r127;
	st.global.u32 	[%rd83+-640], %r127;
	st.global.u32 	[%rd83+-512], %r127;
	st.global.u32 	[%rd83+-384], %r127;
	st.global.u32 	[%rd83+-256], %r127;
	st.global.u32 	[%rd83+-128], %r127;
	st.global.u32 	[%rd83], %r127;
	st.global.u32 	[%rd83+128], %r127;
	st.global.u32 	[%rd83+256], %r127;
	st.global.u32 	[%rd83+384], %r127;
	st.global.u32 	[%rd83+512], %r127;
	st.global.u32 	[%rd83+640], %r127;
	st.global.u32 	[%rd83+768], %r127;
	st.global.u32 	[%rd83+896], %r127;
	add.s32 	%r175, %r175, 512;
	add.s32 	%r173, %r173, 16;
	add.s64 	%rd83, %rd83, 2048;
	setp.ne.s32 	%p27, %r173, 0;
	@%p27 bra 	$L__BB0_32;
$L__BB0_33:
	setp.eq.s32 	%p28, %r21, 0;
	@%p28 bra 	$L__BB0_42;
	and.b32  	%r28, %r20, 7;
	setp.lt.u32 	%p29, %r21, 8;
	@%p29 bra 	$L__BB0_36;
	mul.wide.u32 	%rd51, %r175, 4;
	add.s64 	%rd52, %rd4, %rd51;
	mov.b32 	%r128, 2147483647;
	st.global.u32 	[%rd52], %r128;
	st.global.u32 	[%rd52+128], %r128;
	st.global.u32 	[%rd52+256], %r128;
	st.global.u32 	[%rd52+384], %r128;
	st.global.u32 	[%rd52+512], %r128;
	st.global.u32 	[%rd52+640], %r128;
	st.global.u32 	[%rd52+768], %r128;
	st.global.u32 	[%rd52+896], %r128;
	add.s32 	%r175, %r175, 256;
$L__BB0_36:
	setp.eq.s32 	%p30, %r28, 0;
	@%p30 bra 	$L__BB0_42;
	and.b32  	%r31, %r20, 3;
	setp.lt.u32 	%p31, %r28, 4;
	@%p31 bra 	$L__BB0_39;
	mul.wide.u32 	%rd53, %r175, 4;
	add.s64 	%rd54, %rd4, %rd53;
	mov.b32 	%r129, 2147483647;
	st.global.u32 	[%rd54], %r129;
	st.global.u32 	[%rd54+128], %r129;
	st.global.u32 	[%rd54+256], %r129;
	st.global.u32 	[%rd54+384], %r129;
	add.s32 	%r175, %r175, 128;
$L__BB0_39:
	setp.eq.s32 	%p32, %r31, 0;
	@%p32 bra 	$L__BB0_42;
	mul.wide.u32 	%rd56, %r175, 4;
	add.s64 	%rd57, %rd35, %rd56;
	add.s64 	%rd84, %rd2, %rd57;
	neg.s32 	%r178, %r31;
$L__BB0_41:
	.pragma "nounroll";
	mov.b32 	%r130, 2147483647;
	st.global.u32 	[%rd84], %r130;
	add.s64 	%rd84, %rd84, 128;
	add.s32 	%r178, %r178, 1;
	setp.ne.s32 	%p33, %r178, 0;
	@%p33 bra 	$L__BB0_41;
$L__BB0_42:
	cvt.rn.f32.u32 	%f91, %r4;
	rcp.rn.f32 	%f1, %f91;
	setp.ne.s32 	%p34, %r191, 0;
	mov.b32 	%r183, 0;
	mov.u32 	%r184, %r183;
	@%p34 bra 	$L__BB0_54;
	mul.wide.u32 	%rd58, %r106, 4;
	add.s64 	%rd59, %rd1, %rd58;
	ld.global.nc.f32 	%f285, [%rd59];
	add.s32 	%r132, %r106, 1;
	max.s32 	%r133, %r188, %r132;
	sub.s32 	%r37, %r133, %r106;
	and.b32  	%r38, %r37, 3;
	sub.s32 	%r134, %r106, %r133;
	setp.gt.u32 	%p35, %r134, -4;
	mov.f32 	%f283, 0f00000000;
	mov.u32 	%r181, %r106;
	mov.f32 	%f284, %f283;
	mov.f32 	%f281, %f283;
	mov.f32 	%f282, %f283;
	@%p35 bra 	$L__BB0_46;
	and.b32  	%r135, %r37, -4;
	neg.s32 	%r179, %r135;
	add.s64 	%rd61, %rd58, %rd1;
	add.s64 	%rd85, %rd61, 16;
	mov.f32 	%f283, 0f00000000;
	mov.u32 	%r181, %r106;
$L__BB0_45:
	.pragma "nounroll";
	ld.global.nc.f32 	%f95, [%rd85+-12];
	sub.f32 	%f96, %f95, %f285;
	max.f32 	%f97, %f96, 0f00000000;
	neg.f32 	%f98, %f96;
	max.f32 	%f99, %f98, 0f00000000;
	add.f32 	%f100, %f281, %f97;
	abs.f32 	%f101, %f281;
	abs.f32 	%f102, %f97;
	setp.ltu.f32 	%p36, %f101, %f102;
	sub.f32 	%f103, %f97, %f100;
	add.f32 	%f104, %f281, %f103;
	sub.f32 	%f105, %f281, %f100;
	add.f32 	%f106, %f97, %f105;
	selp.f32 	%f107, %f104, %f106, %p36;
	add.f32 	%f108, %f282, %f107;
	add.f32 	%f109, %f283, %f99;
	abs.f32 	%f110, %f283;
	abs.f32 	%f111, %f99;
	setp.ltu.f32 	%p37, %f110, %f111;
	sub.f32 	%f112, %f99, %f109;
	add.f32 	%f113, %f283, %f112;
	sub.f32 	%f114, %f283, %f109;
	add.f32 	%f115, %f99, %f114;
	selp.f32 	%f116, %f113, %f115, %p37;
	add.f32 	%f117, %f284, %f116;
	ld.global.nc.f32 	%f118, [%rd85+-8];
	sub.f32 	%f119, %f118, %f95;
	max.f32 	%f120, %f119, 0f00000000;
	neg.f32 	%f121, %f119;
	max.f32 	%f122, %f121, 0f00000000;
	add.f32 	%f123, %f100, %f120;
	abs.f32 	%f124, %f100;
	abs.f32 	%f125, %f120;
	setp.ltu.f32 	%p38, %f124, %f125;
	sub.f32 	%f126, %f120, %f123;
	add.f32 	%f127, %f100, %f126;
	sub.f32 	%f128, %f100, %f123;
	add.f32 	%f129, %f120, %f128;
	selp.f32 	%f130, %f127, %f129, %p38;
	add.f32 	%f131, %f108, %f130;
	add.f32 	%f132, %f109, %f122;
	abs.f32 	%f133, %f109;
	abs.f32 	%f134, %f122;
	setp.ltu.f32 	%p39, %f133, %f134;
	sub.f32 	%f135, %f122, %f132;
	add.f32 	%f136, %f109, %f135;
	sub.f32 	%f137, %f109, %f132;
	add.f32 	%f138, %f122, %f137;
	selp.f32 	%f139, %f136, %f138, %p39;
	add.f32 	%f140, %f117, %f139;
	ld.global.nc.f32 	%f141, [%rd85+-4];
	sub.f32 	%f142, %f141, %f118;
	max.f32 	%f143, %f142, 0f00000000;
	neg.f32 	%f144, %f142;
	max.f32 	%f145, %f144, 0f00000000;
	add.f32 	%f146, %f123, %f143;
	abs.f32 	%f147, %f123;
	abs.f32 	%f148, %f143;
	setp.ltu.f32 	%p40, %f147, %f148;
	sub.f32 	%f149, %f143, %f146;
	add.f32 	%f150, %f123, %f149;
	sub.f32 	%f151, %f123, %f146;
	add.f32 	%f152, %f143, %f151;
	selp.f32 	%f153, %f150, %f152, %p40;
	add.f32 	%f154, %f131, %f153;
	add.f32 	%f155, %f132, %f145;
	abs.f32 	%f156, %f132;
	abs.f32 	%f157, %f145;
	setp.ltu.f32 	%p41, %f156, %f157;
	sub.f32 	%f158, %f145, %f155;
	add.f32 	%f159, %f132, %f158;
	sub.f32 	%f160, %f132, %f155;
	add.f32 	%f161, %f145, %f160;
	selp.f32 	%f162, %f159, %f161, %p41;
	add.f32 	%f163, %f140, %f162;
	add.s32 	%r181, %r181, 4;
	ld.global.nc.f32 	%f285, [%rd85];
	sub.f32 	%f164, %f285, %f141;
	max.f32 	%f165, %f164, 0f00000000;
	neg.f32 	%f166, %f164;
	max.f32 	%f167, %f166, 0f00000000;
	add.f32 	%f281, %f146, %f165;
	abs.f32 	%f168, %f146;
	abs.f32 	%f169, %f165;
	setp.ltu.f32 	%p42, %f168, %f169;
	sub.f32 	%f170, %f165, %f281;
	add.f32 	%f171, %f146, %f170;
	sub.f32 	%f172, %f146, %f281;
	add.f32 	%f173, %f165, %f172;
	selp.f32 	%f174, %f171, %f173, %p42;
	add.f32 	%f282, %f154, %f174;
	add.f32 	%f283, %f155, %f167;
	abs.f32 	%f175, %f155;
	abs.f32 	%f176, %f167;
	setp.ltu.f32 	%p43, %f175, %f176;
	sub.f32 	%f177, %f167, %f283;
	add.f32 	%f178, %f155, %f177;
	sub.f32 	%f179, %f155, %f283;
	add.f32 	%f180, %f167, %f179;
	selp.f32 	%f181, %f178, %f180, %p43;
	add.f32 	%f284, %f163, %f181;
	add.s32 	%r179, %r179, 4;
	add.s64 	%rd85, %rd85, 16;
	setp.ne.s32 	%p44, %r179, 0;
	@%p44 bra 	$L__BB0_45;
$L__BB0_46:
	setp.eq.s32 	%p45, %r38, 0;
	@%p45 bra 	$L__BB0_51;
	setp.eq.s32 	%p46, %r38, 1;
	@%p46 bra 	$L__BB0_49;
	mul.wide.u32 	%rd62, %r181, 4;
	add.s64 	%rd63, %rd1, %rd62;
	ld.global.nc.f32 	%f183, [%rd63+4];
	sub.f32 	%f184, %f183, %f285;
	max.f32 	%f185, %f184, 0f00000000;
	neg.f32 	%f186, %f184;
	max.f32 	%f187, %f186, 0f00000000;
	add.f32 	%f188, %f281, %f185;
	abs.f32 	%f189, %f281;
	abs.f32 	%f190, %f185;
	setp.ltu.f32 	%p47, %f189, %f190;
	sub.f32 	%f191, %f185, %f188;
	add.f32 	%f192, %f281, %f191;
	sub.f32 	%f193, %f281, %f188;
	add.f32 	%f194, %f185, %f193;
	selp.f32 	%f195, %f192, %f194, %p47;
	add.f32 	%f196, %f282, %f195;
	add.f32 	%f197, %f283, %f187;
	abs.f32 	%f198, %f283;
	abs.f32 	%f199, %f187;
	setp.ltu.f32 	%p48, %f198, %f199;
	sub.f32 	%f200, %f187, %f197;
	add.f32 	%f201, %f283, %f200;
	sub.f32 	%f202, %f283, %f197;
	add.f32 	%f203, %f187, %f202;
	selp.f32 	%f204, %f201, %f203, %p48;
	add.f32 	%f205, %f284, %f204;
	add.s32 	%r181, %r181, 2;
	ld.global.nc.f32 	%f285, [%rd63+8];
	sub.f32 	%f206, %f285, %f183;
	max.f32 	%f207, %f206, 0f00000000;
	neg.f32 	%f208, %f206;
	max.f32 	%f209, %f208, 0f00000000;
	add.f32 	%f281, %f188, %f207;
	abs.f32 	%f210, %f188;
	abs.f32 	%f211, %f207;
	setp.ltu.f32 	%p49, %f210, %f211;
	sub.f32 	%f212, %f207, %f281;
	add.f32 	%f213, %f188, %f212;
	sub.f32 	%f214, %f188, %f281;
	add.f32 	%f215, %f207, %f214;
	selp.f32 	%f216, %f213, %f215, %p49;
	add.f32 	%f282, %f196, %f216;
	add.f32 	%f283, %f197, %f209;
	abs.f32 	%f217, %f197;
	abs.f32 	%f218, %f209;
	setp.ltu.f32 	%p50, %f217, %f218;
	sub.f32 	%f219, %f209, %f283;
	add.f32 	%f220, %f197, %f219;
	sub.f32 	%f221, %f197, %f283;
	add.f32 	%f222, %f209, %f221;
	selp.f32 	%f223, %f220, %f222, %p50;
	add.f32 	%f284, %f205, %f223;
$L__BB0_49:
	and.b32  	%r136, %r37, 1;
	setp.eq.b32 	%p51, %r136, 1;
	not.pred 	%p52, %p51;
	@%p52 bra 	$L__BB0_51;
	mul.wide.u32 	%rd64, %r181, 4;
	add.s64 	%rd65, %rd1, %rd64;
	ld.global.nc.f32 	%f224, [%rd65+4];
	sub.f32 	%f225, %f224, %f285;
	max.f32 	%f226, %f225, 0f00000000;
	neg.f32 	%f227, %f225;
	max.f32 	%f228, %f227, 0f00000000;
	add.f32 	%f36, %f281, %f226;
	abs.f32 	%f229, %f281;
	abs.f32 	%f230, %f226;
	setp.ltu.f32 	%p53, %f229, %f230;
	sub.f32 	%f231, %f226, %f36;
	add.f32 	%f232, %f281, %f231;
	sub.f32 	%f233, %f281, %f36;
	add.f32 	%f234, %f226, %f233;
	selp.f32 	%f235, %f232, %f234, %p53;
	add.f32 	%f282, %f282, %f235;
	add.f32 	%f38, %f283, %f228;
	abs.f32 	%f236, %f283;
	abs.f32 	%f237, %f228;
	setp.ltu.f32 	%p54, %f236, %f237;
	sub.f32 	%f238, %f228, %f38;
	add.f32 	%f239, %f283, %f238;
	sub.f32 	%f240, %f283, %f38;
	add.f32 	%f241, %f228, %f240;
	selp.f32 	%f242, %f239, %f241, %p54;
	add.f32 	%f284, %f284, %f242;
	mov.f32 	%f281, %f36;
	mov.f32 	%f283, %f38;
$L__BB0_51:
	add.f32 	%f244, %f282, %f281;
	add.f32 	%f245, %f284, %f283;
	mul.f32 	%f44, %f1, %f244;
	mul.f32 	%f45, %f1, %f245;
	add.f32 	%f46, %f44, %f45;
	setp.eq.f32 	%p55, %f46, 0f00000000;
	mov.f32 	%f303, 0f00000000;
	@%p55 bra 	$L__BB0_53;
	sub.f32 	%f246, %f44, %f45;
	div.rn.f32 	%f247, %f246, %f46;
	mul.f32 	%f303, %f247, 0f42C80000;
$L__BB0_53:
	mul.wide.u32 	%rd66, %r188, 4;
	add.s64 	%rd67, %rd4, %rd66;
	st.global.f32 	[%rd67], %f303;
	mov.b32 	%r183, %f44;
	mov.b32 	%r184, %f45;
$L__BB0_54:
	shfl.sync.idx.b32	%r189|%p1, %r183, 0, 31, -1;
	shfl.sync.idx.b32	%r190|%p2, %r184, 0, 31, -1;
	add.s32 	%r137, %r188, 1;
	setp.ge.s32 	%p56, %r137, %r105;
	@%p56 bra 	$L__BB0_73;
	sub.s32 	%r138, %r105, %r4;
	sub.s32 	%r187, %r138, %r106;
	add.s32 	%r185, %r188, %r191;
	add.s32 	%r186, %r185, 1;
	mov.f32 	%f248, 0f3F800000;
	sub.f32 	%f49, %f248, %f1;
$L__BB0_56:
	mul.wide.s32 	%rd69, %r186, 4;
	add.s64 	%rd21, %rd4, %rd69;
	add.s64 	%rd22, %rd1, %rd69;
	mov.b32 	%f50, %r190;
	add.s32 	%r63, %r185, 1;
	setp.ge.s32 	%p57, %r63, %r105;
	mov.f32 	%f308, 0f00000000;
	mov.f32 	%f307, 0f3F800000;
	mov.f32 	%f309, %f308;
	@%p57 bra 	$L__BB0_58;
	ld.global.nc.f32 	%f251, [%rd22];
	ld.global.nc.f32 	%f252, [%rd22+-4];
	sub.f32 	%f253, %f251, %f252;
	max.f32 	%f254, %f253, 0f00000000;
	neg.f32 	%f255, %f253;
	max.f32 	%f256, %f255, 0f00000000;
	mul.f32 	%f308, %f1, %f254;
	mul.f32 	%f309, %f1, %f256;
	mov.f32 	%f307, %f49;
$L__BB0_58:
	setp.eq.s32 	%p58, %r191, 0;
	mov.b32 	%r139, %f307;
	shfl.sync.up.b32	%r64|%p59, %r139, 1, 0, -1;
	mov.b32 	%r140, %f308;
	shfl.sync.up.b32	%r65|%p60, %r140, 1, 0, -1;
	mov.b32 	%r141, %f309;
	shfl.sync.up.b32	%r66|%p61, %r141, 1, 0, -1;
	@%p58 bra 	$L__BB0_60;
	mov.b32 	%f257, %r66;
	mov.b32 	%f258, %r65;
	mov.b32 	%f259, %r64;
	mul.f32 	%f56, %f307, %f259;
	fma.rn.f32 	%f308, %f307, %f258, %f308;
	fma.rn.f32 	%f309, %f307, %f257, %f309;
	mov.f32 	%f307, %f56;
$L__BB0_60:
	setp.lt.u32 	%p62, %r191, 2;
	mov.b32 	%r142, %f307;
	shfl.sync.up.b32	%r67|%p63, %r142, 2, 0, -1;
	mov.b32 	%r143, %f308;
	shfl.sync.up.b32	%r68|%p64, %r143, 2, 0, -1;
	mov.b32 	%r144, %f309;
	shfl.sync.up.b32	%r69|%p65, %r144, 2, 0, -1;
	@%p62 bra 	$L__BB0_62;
	mov.b32 	%f260, %r69;
	mov.b32 	%f261, %r68;
	mov.b32 	%f262, %r67;
	mul.f32 	%f62, %f307, %f262;
	fma.rn.f32 	%f308, %f307, %f261, %f308;
	fma.rn.f32 	%f309, %f307, %f260, %f309;
	mov.f32 	%f307, %f62;
$L__BB0_62:
	setp.lt.u32 	%p66, %r191, 4;
	mov.b32 	%r145, %f307;
	shfl.sync.up.b32	%r70|%p67, %r145, 4, 0, -1;
	mov.b32 	%r146, %f308;
	shfl.sync.up.b32	%r71|%p68, %r146, 4, 0, -1;
	mov.b32 	%r147, %f309;
	shfl.sync.up.b32	%r72|%p69, %r147, 4, 0, -1;
	@%p66 bra 	$L__BB0_64;
	mov.b32 	%f263, %r72;
	mov.b32 	%f264, %r71;
	mov.b32 	%f265, %r70;
	mul.f32 	%f68, %f307, %f265;
	fma.rn.f32 	%f308, %f307, %f264, %f308;
	fma.rn.f32 	%f309, %f307, %f263, %f309;
	mov.f32 	%f307, %f68;
$L__BB0_64:
	setp.lt.u32 	%p70, %r191, 8;
	mov.b32 	%r148, %f307;
	shfl.sync.up.b32	%r73|%p71, %r148, 8, 0, -1;
	mov.b32 	%r149, %f308;
	shfl.sync.up.b32	%r74|%p72, %r149, 8, 0, -1;
	mov.b32 	%r150, %f309;
	shfl.sync.up.b32	%r75|%p73, %r150, 8, 0, -1;
	@%p70 bra 	$L__BB0_66;
	mov.b32 	%f266, %r75;
	mov.b32 	%f267, %r74;
	mov.b32 	%f268, %r73;
	mul.f32 	%f74, %f307, %f268;
	fma.rn.f32 	%f308, %f307, %f267, %f308;
	fma.rn.f32 	%f309, %f307, %f266, %f309;
	mov.f32 	%f307, %f74;
$L__BB0_66:
	setp.lt.u32 	%p74, %r191, 16;
	mov.b32 	%r151, %f307;
	shfl.sync.up.b32	%r76|%p75, %r151, 16, 0, -1;
	mov.b32 	%r152, %f308;
	shfl.sync.up.b32	%r77|%p76, %r152, 16, 0, -1;
	mov.b32 	%r153, %f309;
	shfl.sync.up.b32	%r78|%p77, %r153, 16, 0, -1;
	@%p74 bra 	$L__BB0_68;
	mov.b32 	%f269, %r78;
	mov.b32 	%f270, %r77;
	mov.b32 	%f271, %r76;
	mul.f32 	%f80, %f307, %f271;
	fma.rn.f32 	%f308, %f307, %f270, %f308;
	fma.rn.f32 	%f309, %f307, %f269, %f309;
	mov.f32 	%f307, %f80;
$L__BB0_68:
	setp.ge.s32 	%p78, %r63, %r105;
	mov.b32 	%f272, %r189;
	fma.rn.f32 	%f86, %f307, %f272, %f308;
	fma.rn.f32 	%f87, %f307, %f50, %f309;
	@%p78 bra 	$L__BB0_72;
	add.f32 	%f88, %f86, %f87;
	setp.eq.f32 	%p79, %f88, 0f00000000;
	mov.f32 	%f322, 0f00000000;
	@%p79 bra 	$L__BB0_71;
	sub.f32 	%f274, %f86, %f87;
	div.rn.f32 	%f275, %f274, %f88;
	mul.f32 	%f322, %f275, 0f42C80000;
$L__BB0_71:
	st.global.f32 	[%rd21], %f322;
$L__BB0_72:
	add.s32 	%r154, %r187, -1;
	min.s32 	%r155, %r154, 32;
	add.s32 	%r156, %r155, -1;
	mov.b32 	%r157, %f86;
	shfl.sync.idx.b32	%r189|%p5, %r157, %r156, 31, -1;
	mov.b32 	%r158, %f87;
	shfl.sync.idx.b32	%r190|%p6, %r158, %r156, 31, -1;
	add.s32 	%r81, %r188, 32;
	add.s32 	%r159, %r188, 33;
	add.s32 	%r187, %r187, -32;
	add.s32 	%r186, %r186, 32;
	add.s32 	%r185, %r185, 32;
	setp.lt.s32 	%p80, %r159, %r105;
	mov.u32 	%r188, %r81;
	@%p80 bra 	$L__BB0_56;
$L__BB0_73:
	ret;

}
	// .globl	cmo_many_series_one_param_f32
.visible .entry cmo_many_series_one_param_f32(
	.param .u64 .ptr .align 1 cmo_many_series_one_param_f32_param_0,
	.param .u64 .ptr .align 1 cmo_many_series_one_param_f32_param_1,
	.param .u32 cmo_many_series_one_param_f32_param_2,
	.param .u32 cmo_many_series_one_param_f32_param_3,
	.param .u32 cmo_many_series_one_param_f32_param_4,
	.param .u64 .ptr .align 1 cmo_many_series_one_param_f32_param_5
)
{
	.reg .pred 	%p<70>;
	.reg .b32 	%r<110>;
	.reg .b32 	%f<340>;
	.reg .b64 	%rd<227>;

	ld.param.u64 	%rd57, [cmo_many_series_one_param_f32_param_0];
	ld.param.u64 	%rd56, [cmo_many_series_one_param_f32_param_1];
	ld.param.u32 	%r56, [cmo_many_series_one_param_f32_param_2];
	ld.param.u32 	%r57, [cmo_many_series_one_param_f32_param_3];
	ld.param.u32 	%r58, [cmo_many_series_one_param_f32_param_4];
	ld.param.u64 	%rd58, [cmo_many_series_one_param_f32_param_5];
	cvta.to.global.u64 	%rd1, %rd57;
	cvta.to.global.u64 	%rd2, %rd58;
	mov.u32 	%r59, %ctaid.x;
	mov.u32 	%r60, %ntid.x;
	mov.u32 	%r61, %tid.x;
	mad.lo.s32 	%r1, %r59, %r60, %r61;
	setp.ge.s32 	%p1, %r1, %r56;
	@%p1 bra 	$L__BB1_71;
	cvta.to.global.u64 	%rd59, %rd56;
	cvt.s64.s32 	%rd3, %r1;
	mul.wide.s32 	%rd60, %r1, 4;
	add.s64 	%rd61, %rd59, %rd60;
	ld.global.nc.u32 	%r2, [%rd61];
	setp.lt.s32 	%p2, %r58, 1;
	setp.gt.s32 	%p3, %r58, %r57;
	or.pred  	%p4, %p2, %p3;
	setp.lt.s32 	%p5, %r2, 0;
	setp.le.s32 	%p6, %r57, %r2;
	or.pred  	%p7, %p5, %p6;
	or.pred  	%p9, %p4, %p7;
	not.pred 	%p10, %p9;
	@%p10 bra 	$L__BB1_15;
	shl.b64 	%rd183, %rd3, 2;
	add.s64 	%rd220, %rd2, %rd183;
	setp.lt.s32 	%p61, %r57, 1;
	@%p61 bra 	$L__BB1_71;
	and.b32  	%r3, %r57, 15;
	setp.lt.u32 	%p62, %r57, 16;
	@%p62 bra 	$L__BB1_6;
	mul.wide.s32 	%rd5, %r56, 64;
	and.b32  	%r91, %r57, 2147483632;
	neg.s32 	%r96, %r91;
	mul.wide.s32 	%rd6, %r56, 4;
	mov.u64 	%rd211, %rd220;
$L__BB1_5:
	.pragma "nounroll";
	mov.b32 	%r92, 2147483647;
	st.global.u32 	[%rd211], %r92;
	add.s64 	%rd184, %rd211, %rd6;
	st.global.u32 	[%rd184], %r92;
	add.s64 	%rd185, %rd184, %rd6;
	st.global.u32 	[%rd185], %r92;
	add.s64 	%rd186, %rd185, %rd6;
	st.global.u32 	[%rd186], %r92;
	add.s64 	%rd187, %rd186, %rd6;
	st.global.u32 	[%rd187], %r92;
	add.s64 	%rd188, %rd187, %rd6;
	st.global.u32 	[%rd188], %r92;
	add.s64 	%rd189, %rd188, %rd6;
	st.global.u32 	[%rd189], %r92;
	add.s64 	%rd190, %rd189, %rd6;
	st.global.u32 	[%rd190], %r92;
	add.s64 	%rd191, %rd190, %rd6;
	st.global.u32 	[%rd191], %r92;
	add.s64 	%rd192, %rd191, %rd6;
	st.global.u32 	[%rd192], %r92;
	add.s64 	%rd193, %rd192, %rd6;
	st.global.u32 	[%rd193], %r92;
	add.s64 	%rd194, %rd193, %rd6;
	st.global.u32 	[%rd194], %r92;
	add.s64 	%rd195, %rd194, %rd6;
	st.global.u32 	[%rd195], %r92;
	add.s64 	%rd196, %rd195, %rd6;
	st.global.u32 	[%rd196], %r92;
	add.s64 	%rd197, %rd196, %rd6;
	st.global.u32 	[%rd197], %r92;
	add.s64 	%rd198, %rd197, %rd6;
	st.global.u32 	[%rd198], %r92;
	add.s64 	%rd220, %rd211, %rd5;
	add.s32 	%r96, %r96, 16;
	setp.eq.s32 	%p63, %r96, 0;
	add.s64 	%rd211, %rd198, %rd6;
	@%p63 bra 	$L__BB1_6;
	bra.uni 	$L__BB1_5;
$L__BB1_6:
	setp.eq.s32 	%p64, %r3, 0;
	@%p64 bra 	$L__BB1_71;
	and.b32  	%r46, %r57, 7;
	setp.lt.u32 	%p65, %r3, 8;
	@%p65 bra 	$L__BB1_9;
	mov.b32 	%r93, 2147483647;
	st.global.u32 	[%rd220], %r93;
	mul.wide.s32 	%rd199, %r56, 4;
	add.s64 	%rd200, %rd220, %rd199;
	st.global.u32 	[%rd200], %r93;
	add.s64 	%rd201, %rd200, %rd199;
	st.global.u32 	[%rd201], %r93;
	add.s64 	%rd202, %rd201, %rd199;
	st.global.u32 	[%rd202], %r93;
	add.s64 	%rd203, %rd202, %rd199;
	st.global.u32 	[%rd203], %r93;
	add.s64 	%rd204, %rd203, %rd199;
	st.global.u32 	[%rd204], %r93;
	add.s64 	%rd205, %rd204, %rd199;
	st.global.u32 	[%rd205], %r93;
	add.s64 	%rd206, %rd205, %rd199;
	st.global.u32 	[%rd206], %r93;
	add.s64 	%rd220, %rd206, %rd199;
$L__BB1_9:
	setp.eq.s32 	%p66, %r46, 0;
	@%p66 bra 	$L__BB1_71;
	and.b32  	%r47, %r57, 3;
	setp.lt.u32 	%p67, %r46, 4;
	@%p67 bra 	$L__BB1_12;
	mov.b32 	%r94, 2147483647;
	st.global.u32 	[%rd220], %r94;
	mul.wide.s32 	%rd207, %r56, 4;
	add.s64 	%rd208, %rd220, %rd207;
	st.global.u32 	[%rd208], %r94;
	add.s64 	%rd209, %rd208, %rd207;
	st.global.u32 	[%rd209], %r94;
	add.s64 	%rd210, %rd209, %rd207;
	st.global.u32 	[%rd210], %r94;
	add.s64 	%rd220, %rd210, %rd207;
$L__BB1_12:
	setp.eq.s32 	%p68, %r47, 0;
	@%p68 bra 	$L__BB1_71;
	mul.wide.s32 	%rd45, %r56, 4;
	neg.s32 	%r108, %r47;
$L__BB1_14:
	.pragma "nounroll";
	mov.b32 	%r95, 2147483647;
	st.global.u32 	[%rd220], %r95;
	add.s64 	%rd220, %rd220, %rd45;
	add.s32 	%r108, %r108, 1;
	setp.eq.s32 	%p69, %r108, 0;
	@%p69 bra 	$L__BB1_71;
	bra.uni 	$L__BB1_14;
$L__BB1_15:
	sub.s32 	%r62, %r57, %r2;
	setp.gt.s32 	%p11, %r62, %r58;
	@%p11 bra 	$L__BB1_29;
	shl.b64 	%rd62, %rd3, 2;
	add.s64 	%rd224, %rd2, %rd62;
	setp.lt.s32 	%p12, %r57, 1;
	@%p12 bra 	$L__BB1_71;
	and.b32  	%r7, %r57, 15;
	setp.lt.u32 	%p13, %r57, 16;
	@%p13 bra 	$L__BB1_20;
	mul.wide.s32 	%rd11, %r56, 64;
	and.b32  	%r63, %r57, 2147483632;
	neg.s32 	%r97, %r63;
	mul.wide.s32 	%rd12, %r56, 4;
	mov.u64 	%rd212, %rd224;
$L__BB1_19:
	.pragma "nounroll";
	mov.b32 	%r64, 2147483647;
	st.global.u32 	[%rd212], %r64;
	add.s64 	%rd63, %rd212, %rd12;
	st.global.u32 	[%rd63], %r64;
	add.s64 	%rd64, %rd63, %rd12;
	st.global.u32 	[%rd64], %r64;
	add.s64 	%rd65, %rd64, %rd12;
	st.global.u32 	[%rd65], %r64;
	add.s64 	%rd66, %rd65, %rd12;
	st.global.u32 	[%rd66], %r64;
	add.s64 	%rd67, %rd66, %rd12;
	st.global.u32 	[%rd67], %r64;
	add.s64 	%rd68, %rd67, %rd12;
	st.global.u32 	[%rd68], %r64;
	add.s64 	%rd69, %rd68, %rd12;
	st.global.u32 	[%rd69], %r64;
	add.s64 	%rd70, %rd69, %rd12;
	st.global.u32 	[%rd70], %r64;
	add.s64 	%rd71, %rd70, %rd12;
	st.global.u32 	[%rd71], %r64;
	add.s64 	%rd72, %rd71, %rd12;
	st.global.u32 	[%rd72], %r64;
	add.s64 	%rd73, %rd72, %rd12;
	st.global.u32 	[%rd73], %r64;
	add.s64 	%rd74, %rd73, %rd12;
	st.global.u32 	[%rd74], %r64;
	add.s64 	%rd75, %rd74, %rd12;
	st.global.u32 	[%rd75], %r64;
	add.s64 	%rd76, %rd75, %rd12;
	st.global.u32 	[%rd76], %r64;
	add.s64 	%rd77, %rd76, %rd12;
	st.global.u32 	[%rd77], %r64;
	add.s64 	%rd224, %rd212, %rd11;
	add.s32 	%r97, %r97, 16;
	setp.eq.s32 	%p14, %r97, 0;
	add.s64 	%rd212, %rd77, %rd12;
	@%p14 bra 	$L__BB1_20;
	bra.uni 	$L__BB1_19;
$L__BB1_20:
	setp.eq.s32 	%p15, %r7, 0;
	@%p15 bra 	$L__BB1_71;
	and.b32  	%r51, %r57, 7;
	setp.lt.u32 	%p16, %r7, 8;
	@%p16 bra 	$L__BB1_23;
	mov.b32 	%r65, 2147483647;
	st.global.u32 	[%rd224], %r65;
	mul.wide.s32 	%rd78, %r56, 4;
	add.s64 	%rd79, %rd224, %rd78;
	st.global.u32 	[%rd79], %r65;
	add.s64 	%rd80, %rd79, %rd78;
	st.global.u32 	[%rd80], %r65;
	add.s64 	%rd81, %rd80, %rd78;
	st.global.u32 	[%rd81], %r65;
	add.s64 	%rd82, %rd81, %rd78;
	st.global.u32 	[%rd82], %r65;
	add.s64 	%rd83, %rd82, %rd78;
	st.global.u32 	[%rd83], %r65;
	add.s64 	%rd84, %rd83, %rd78;
	st.global.u32 	[%rd84], %r65;
	add.s64 	%rd85, %rd84, %rd78;
	st.global.u32 	[%rd85], %r65;
	add.s64 	%rd224, %rd85, %rd78;
$L__BB1_23:
	setp.eq.s32 	%p17, %r51, 0;
	@%p17 bra 	$L__BB1_71;
	and.b32  	%r52, %r57, 3;
	setp.lt.u32 	%p18, %r51, 4;
	@%p18 bra 	$L__BB1_26;
	mov.b32 	%r66, 2147483647;
	st.global.u32 	[%rd224], %r66;
	mul.wide.s32 	%rd86, %r56, 4;
	add.s64 	%rd87, %rd224, %rd86;
	st.global.u32 	[%rd87], %r66;
	add.s64 	%rd88, %rd87, %rd86;
	st.global.u32 	[%rd88], %r66;
	add.s64 	%rd89, %rd88, %rd86;
	st.global.u32 	[%rd89], %r66;
	add.s64 	%rd224, %rd89, %rd86;
$L__BB1_26:
	setp.eq.s32 	%p19, %r52, 0;
	@%p19 bra 	$L__BB1_71;
	mul.wide.s32 	%rd53, %r56, 4;
	neg.s32 	%r109, %r52;
$L__BB1_28:
	.pragma "nounroll";
	mov.b32 	%r67, 2147483647;
	st.global.u32 	[%rd224], %r67;
	add.s64 	%rd224, %rd224, %rd53;
	add.s32 	%r109, %r109, 1;
	setp.ne.s32 	%p20, %r109, 0;
	@%p20 bra 	$L__BB1_28;
	bra.uni 	$L__BB1_71;
$L__BB1_29:
	add.s32 	%r11, %r2, %r58;
	cvt.rn.f32.u32 	%f93, %r58;
	rcp.rn.f32 	%f1, %f93;
	mov.f32 	%f94, 0f3F800000;
	sub.f32 	%f2, %f94, %f1;
	shl.b64 	%rd90, %rd3, 2;
	add.s64 	%rd16, %rd2, %rd90;
	setp.lt.s32 	%p21, %r11, 1;
	@%p21 bra 	$L__BB1_42;
	and.b32  	%r12, %r11, 15;
	setp.lt.u32 	%p22, %r11, 16;
	mov.u64 	%rd215, %rd16;
	@%p22 bra 	$L__BB1_33;
	mul.wide.s32 	%rd17, %r56, 64;
	and.b32  	%r68, %r11, 2147483632;
	neg.s32 	%r98, %r68;
	mul.wide.s32 	%rd18, %r56, 4;
	mov.u64 	%rd213, %rd16;
$L__BB1_32:
	.pragma "nounroll";
	mov.b32 	%r69, 2147483647;
	st.global.u32 	[%rd213], %r69;
	add.s64 	%rd91, %rd213, %rd18;
	st.global.u32 	[%rd91], %r69;
	add.s64 	%rd92, %rd91, %rd18;
	st.global.u32 	[%rd92], %r69;
	add.s64 	%rd93, %rd92, %rd18;
	st.global.u32 	[%rd93], %r69;
	add.s64 	%rd94, %rd93, %rd18;
	st.global.u32 	[%rd94], %r69;
	add.s64 	%rd95, %rd94, %rd18;
	st.global.u32 	[%rd95], %r69;
	add.s64 	%rd96, %rd95, %rd18;
	st.global.u32 	[%rd96], %r69;
	add.s64 	%rd97, %rd96, %rd18;
	st.global.u32 	[%rd97], %r69;
	add.s64 	%rd98, %rd97, %rd18;
	st.global.u32 	[%rd98], %r69;
	add.s64 	%rd99, %rd98, %rd18;
	st.global.u32 	[%rd99], %r69;
	add.s64 	%rd100, %rd99, %rd18;
	st.global.u32 	[%rd100], %r69;
	add.s64 	%rd101, %rd100, %rd18;
	st.global.u32 	[%rd101], %r69;
	add.s64 	%rd102, %rd101, %rd18;
	st.global.u32 	[%rd102], %r69;
	add.s64 	%rd103, %rd102, %rd18;
	st.global.u32 	[%rd103], %r69;
	add.s64 	%rd104, %rd103, %rd18;
	st.global.u32 	[%rd104], %r69;
	add.s64 	%rd105, %rd104, %rd18;
	st.global.u32 	[%rd105], %r69;
	add.s64 	%rd215, %rd213, %rd17;
	add.s32 	%r98, %r98, 16;
	setp.ne.s32 	%p23, %r98, 0;
	add.s64 	%rd213, %rd105, %rd18;
	@%p23 bra 	$L__BB1_32;
$L__BB1_33:
	setp.eq.s32 	%p24, %r12, 0;
	@%p24 bra 	$L__BB1_42;
	and.b32  	%r16, %r11, 7;
	setp.lt.u32 	%p25, %r12, 8;
	@%p25 bra 	$L__BB1_36;
	mov.b32 	%r70, 2147483647;
	st.global.u32 	[%rd215], %r70;
	mul.wide.s32 	%rd106, %r56, 4;
	add.s64 	%rd107, %rd215, %rd106;
	st.global.u32 	[%rd107], %r70;
	add.s64 	%rd108, %rd107, %rd106;
	st.global.u32 	[%rd108], %r70;
	add.s64 	%rd109, %rd108, %rd106;
	st.global.u32 	[%rd109], %r70;
	add.s64 	%rd110, %rd109, %rd106;
	st.global.u32 	[%rd110], %r70;
	add.s64 	%rd111, %rd110, %rd106;
	st.global.u32 	[%rd111], %r70;
	add.s64 	%rd112, %rd111, %rd106;
	st.global.u32 	[%rd112], %r70;
	add.s64 	%rd113, %rd112, %rd106;
	st.global.u32 	[%rd113], %r70;
	add.s64 	%rd215, %rd113, %rd106;
$L__BB1_36:
	setp.eq.s32 	%p26, %r16, 0;
	@%p26 bra 	$L__BB1_42;
	and.b32  	%r17, %r11, 3;
	setp.lt.u32 	%p27, %r16, 4;
	@%p27 bra 	$L__BB1_39;
	mov.b32 	%r71, 2147483647;
	st.global.u32 	[%rd215], %r71;
	mul.wide.s32 	%rd114, %r56, 4;
	add.s64 	%rd115, %rd215, %rd114;
	st.global.u32 	[%rd115], %r71;
	add.s64 	%rd116, %rd115, %rd114;
	st.global.u32 	[%rd116], %r71;
	add.s64 	%rd117, %rd116, %rd114;
	st.global.u32 	[%rd117], %r71;
	add.s64 	%rd215, %rd117, %rd114;
$L__BB1_39:
	setp.eq.s32 	%p28, %r17, 0;
	@%p28 bra 	$L__BB1_42;
	mul.wide.s32 	%rd27, %r56, 4;
	neg.s32 	%r99, %r17;
$L__BB1_41:
	.pragma "nounroll";
	mov.b32 	%r72, 2147483647;
	st.global.u32 	[%rd215], %r72;
	add.s64 	%rd215, %rd215, %rd27;
	add.s32 	%r99, %r99, 1;
	setp.ne.s32 	%p29, %r99, 0;
	@%p29 bra 	$L__BB1_41;
$L__BB1_42:
	cvt.s64.s32 	%rd30, %r56;
	cvt.u64.u32 	%rd118, %r2;
	mad.lo.s64 	%rd119, %rd118, %rd30, %rd3;
	shl.b64 	%rd120, %rd119, 2;
	add.s64 	%rd121, %rd1, %rd120;
	ld.global.nc.f32 	%f320, [%rd121];
	add.s32 	%r21, %r2, 1;
	max.s32 	%r73, %r11, %r21;
	sub.s32 	%r22, %r73, %r2;
	and.b32  	%r23, %r22, 3;
	sub.s32 	%r74, %r2, %r73;
	setp.gt.u32 	%p30, %r74, -4;
	mov.f32 	%f323, 0f00000000;
	mov.u32 	%r103, %r2;
	mov.f32 	%f324, %f323;
	mov.f32 	%f321, %f323;
	mov.f32 	%f322, %f323;
	@%p30 bra 	$L__BB1_46;
	add.s32 	%r101, %r2, 2;
	and.b32  	%r75, %r22, -4;
	neg.s32 	%r100, %r75;
	mov.f32 	%f323, 0f00000000;
$L__BB1_44:
	.pragma "nounroll";
	add.s32 	%r76, %r101, -1;
	cvt.u64.u32 	%rd122, %r76;
	mad.lo.s64 	%rd123, %rd122, %rd30, %rd3;
	shl.b64 	%rd124, %rd123, 2;
	add.s64 	%rd125, %rd1, %rd124;
	ld.global.nc.f32 	%f98, [%rd125];
	sub.f32 	%f99, %f98, %f320;
	max.f32 	%f100, %f99, 0f00000000;
	neg.f32 	%f101, %f99;
	max.f32 	%f102, %f101, 0f00000000;
	add.f32 	%f103, %f321, %f100;
	abs.f32 	%f104, %f321;
	abs.f32 	%f105, %f100;
	setp.ltu.f32 	%p31, %f104, %f105;
	sub.f32 	%f106, %f100, %f103;
	add.f32 	%f107, %f321, %f106;
	sub.f32 	%f108, %f321, %f103;
	add.f32 	%f109, %f100, %f108;
	selp.f32 	%f110, %f107, %f109, %p31;
	add.f32 	%f111, %f322, %f110;
	add.f32 	%f112, %f323, %f102;
	abs.f32 	%f113, %f323;
	abs.f32 	%f114, %f102;
	setp.ltu.f32 	%p32, %f113, %f114;
	sub.f32 	%f115, %f102, %f112;
	add.f32 	%f116, %f323, %f115;
	sub.f32 	%f117, %f323, %f112;
	add.f32 	%f118, %f102, %f117;
	selp.f32 	%f119, %f116, %f118, %p32;
	add.f32 	%f120, %f324, %f119;
	add.s32 	%r77, %r101, 2;
	cvt.u64.u32 	%rd126, %r101;
	mad.lo.s64 	%rd127, %rd126, %rd30, %rd3;
	shl.b64 	%rd128, %rd127, 2;
	add.s64 	%rd129, %rd1, %rd128;
	ld.global.nc.f32 	%f121, [%rd129];
	sub.f32 	%f122, %f121, %f98;
	max.f32 	%f123, %f122, 0f00000000;
	neg.f32 	%f124, %f122;
	max.f32 	%f125, %f124, 0f00000000;
	add.f32 	%f126, %f103, %f123;
	abs.f32 	%f127, %f103;
	abs.f32 	%f128, %f123;
	setp.ltu.f32 	%p33, %f127, %f128;
	sub.f32 	%f129, %f123, %f126;
	add.f32 	%f130, %f103, %f129;
	sub.f32 	%f131, %f103, %f126;
	add.f32 	%f132, %f123, %f131;
	selp.f32 	%f133, %f130, %f132, %p33;
	add.f32 	%f134, %f111, %f133;
	add.f32 	%f135, %f112, %f125;
	abs.f32 	%f136, %f112;
	abs.f32 	%f137, %f125;
	setp.ltu.f32 	%p34, %f136, %f137;
	sub.f32 	%f138, %f125, %f135;
	add.f32 	%f139, %f112, %f138;
	sub.f32 	%f140, %f112, %f135;
	add.f32 	%f141, %f125, %f140;
	selp.f32 	%f142, %f139, %f141, %p34;
	add.f32 	%f143, %f120, %f142;
	add.s32 	%r78, %r101, 1;
	cvt.u64.u32 	%rd130, %r78;
	mad.lo.s64 	%rd131, %rd130, %rd30, %rd3;
	shl.b64 	%rd132, %rd131, 2;
	add.s64 	%rd133, %rd1, %rd132;
	ld.global.nc.f32 	%f144, [%rd133];
	sub.f32 	%f145, %f144, %f121;
	max.f32 	%f146, %f145, 0f00000000;
	neg.f32 	%f147, %f145;
	max.f32 	%f148, %f147, 0f00000000;
	add.f32 	%f149, %f126, %f146;
	abs.f32 	%f150, %f126;
	abs.f32 	%f151, %f146;
	setp.ltu.f32 	%p35, %f150, %f151;
	sub.f32 	%f152, %f146, %f149;
	add.f32 	%f153, %f126, %f152;
	sub.f32 	%f154, %f126, %f149;
	add.f32 	%f155, %f146, %f154;
	selp.f32 	%f156, %f153, %f155, %p35;
	add.f32 	%f157, %f134, %f156;
	add.f32 	%f158, %f135, %f148;
	abs.f32 	%f159, %f135;
	abs.f32 	%f160, %f148;
	setp.ltu.f32 	%p36, %f159, %f160;
	sub.f32 	%f161, %f148, %f158;
	add.f32 	%f162, %f135, %f161;
	sub.f32 	%f163, %f135, %f158;
	add.f32 	%f164, %f148, %f163;
	selp.f32 	%f165, %f162, %f164, %p36;
	add.f32 	%f166, %f143, %f165;
	cvt.u64.u32 	%rd134, %r77;
	mad.lo.s64 	%rd135, %rd134, %rd30, %rd3;
	shl.b64 	%rd136, %rd135, 2;
	add.s64 	%rd137, %rd1, %rd136;
	ld.global.nc.f32 	%f320, [%rd137];
	sub.f32 	%f167, %f320, %f144;
	max.f32 	%f168, %f167, 0f00000000;
	neg.f32 	%f169, %f167;
	max.f32 	%f170, %f169, 0f00000000;
	add.f32 	%f321, %f149, %f168;
	abs.f32 	%f171, %f149;
	abs.f32 	%f172, %f168;
	setp.ltu.f32 	%p37, %f171, %f172;
	sub.f32 	%f173, %f168, %f321;
	add.f32 	%f174, %f149, %f173;
	sub.f32 	%f175, %f149, %f321;
	add.f32 	%f176, %f168, %f175;
	selp.f32 	%f177, %f174, %f176, %p37;
	add.f32 	%f322, %f157, %f177;
	add.f32 	%f323, %f158, %f170;
	abs.f32 	%f178, %f158;
	abs.f32 	%f179, %f170;
	setp.ltu.f32 	%p38, %f178, %f179;
	sub.f32 	%f180, %f170, %f323;
	add.f32 	%f181, %f158, %f180;
	sub.f32 	%f182, %f158, %f323;
	add.f32 	%f183, %f170, %f182;
	selp.f32 	%f184, %f181, %f183, %p38;
	add.f32 	%f324, %f166, %f184;
	add.s32 	%r101, %r101, 4;
	add.s32 	%r100, %r100, 4;
	setp.ne.s32 	%p39, %r100, 0;
	@%p39 bra 	$L__BB1_44;
	add.s32 	%r103, %r101, -2;
$L__BB1_46:
	setp.eq.s32 	%p40, %r23, 0;
	@%p40 bra 	$L__BB1_51;
	setp.eq.s32 	%p41, %r23, 1;
	@%p41 bra 	$L__BB1_49;
	add.s32 	%r79, %r103, 1;
	cvt.u64.u32 	%rd138, %r79;
	mad.lo.s64 	%rd139, %rd138, %rd30, %rd3;
	shl.b64 	%rd140, %rd139, 2;
	add.s64 	%rd141, %rd1, %rd140;
	ld.global.nc.f32 	%f186, [%rd141];
	sub.f32 	%f187, %f186, %f320;
	max.f32 	%f188, %f187, 0f00000000;
	neg.f32 	%f189, %f187;
	max.f32 	%f190, %f189, 0f00000000;
	add.f32 	%f191, %f321, %f188;
	abs.f32 	%f192, %f321;
	abs.f32 	%f193, %f188;
	setp.ltu.f32 	%p42, %f192, %f193;
	sub.f32 	%f194, %f188, %f191;
	add.f32 	%f195, %f321, %f194;
	sub.f32 	%f196, %f321, %f191;
	add.f32 	%f197, %f188, %f196;
	selp.f32 	%f198, %f195, %f197, %p42;
	add.f32 	%f199, %f322, %f198;
	add.f32 	%f200, %f323, %f190;
	abs.f32 	%f201, %f323;
	abs.f32 	%f202, %f190;
	setp.ltu.f32 	%p43, %f201, %f202;
	sub.f32 	%f203, %f190, %f200;
	add.f32 	%f204, %f323, %f203;
	sub.f32 	%f205, %f323, %f200;
	add.f32 	%f206, %f190, %f205;
	selp.f32 	%f207, %f204, %f206, %p43;
	add.f32 	%f208, %f324, %f207;
	add.s32 	%r103, %r103, 2;
	cvt.u64.u32 	%rd142, %r103;
	mad.lo.s64 	%rd143, %rd142, %rd30, %rd3;
	shl.b64 	%rd144, %rd143, 2;
	add.s64 	%rd145, %rd1, %rd144;
	ld.global.nc.f32 	%f320, [%rd145];
	sub.f32 	%f209, %f320, %f186;
	max.f32 	%f210, %f209, 0f00000000;
	neg.f32 	%f211, %f209;
	max.f32 	%f212, %f211, 0f00000000;
	add.f32 	%f321, %f191, %f210;
	abs.f32 	%f213, %f191;
	abs.f32 	%f214, %f210;
	setp.ltu.f32 	%p44, %f213, %f214;
	sub.f32 	%f215, %f210, %f321;
	add.f32 	%f216, %f191, %f215;
	sub.f32 	%f217, %f191, %f321;
	add.f32 	%f218, %f210, %f217;
	selp.f32 	%f219, %f216, %f218, %p44;
	add.f32 	%f322, %f199, %f219;
	add.f32 	%f323, %f200, %f212;
	abs.f32 	%f220, %f200;
	abs.f32 	%f221, %f212;
	setp.ltu.f32 	%p45, %f220, %f221;
	sub.f32 	%f222, %f212, %f323;
	add.f32 	%f223, %f200, %f222;
	sub.f32 	%f224, %f200, %f323;
	add.f32 	%f225, %f212, %f224;
	selp.f32 	%f226, %f223, %f225, %p45;
	add.f32 	%f324, %f208, %f226;
$L__BB1_49:
	and.b32  	%r80, %r22, 1;
	setp.eq.b32 	%p46, %r80, 1;
	not.pred 	%p47, %p46;
	@%p47 bra 	$L__BB1_51;
	add.s32 	%r81, %r103, 1;
	cvt.u64.u32 	%rd146, %r81;
	mad.lo.s64 	%rd147, %rd146, %rd30, %rd3;
	shl.b64 	%rd148, %rd147, 2;
	add.s64 	%rd149, %rd1, %rd148;
	ld.global.nc.f32 	%f39, [%rd149];
	sub.f32 	%f227, %f39, %f320;
	max.f32 	%f228, %f227, 0f00000000;
	neg.f32 	%f229, %f227;
	max.f32 	%f230, %f229, 0f00000000;
	add.f32 	%f40, %f321, %f228;
	abs.f32 	%f231, %f321;
	abs.f32 	%f232, %f228;
	setp.ltu.f32 	%p48, %f231, %f232;
	sub.f32 	%f233, %f228, %f40;
	add.f32 	%f234, %f321, %f233;
	sub.f32 	%f235, %f321, %f40;
	add.f32 	%f236, %f228, %f235;
	selp.f32 	%f237, %f234, %f236, %p48;
	add.f32 	%f322, %f322, %f237;
	add.f32 	%f42, %f323, %f230;
	abs.f32 	%f238, %f323;
	abs.f32 	%f239, %f230;
	setp.ltu.f32 	%p49, %f238, %f239;
	sub.f32 	%f240, %f230, %f42;
	add.f32 	%f241, %f323, %f240;
	sub.f32 	%f242, %f323, %f42;
	add.f32 	%f243, %f230, %f242;
	selp.f32 	%f244, %f241, %f243, %p49;
	add.f32 	%f324, %f324, %f244;
	mov.f32 	%f320, %f39;
	mov.f32 	%f321, %f40;
	mov.f32 	%f323, %f42;
$L__BB1_51:
	add.f32 	%f246, %f322, %f321;
	add.f32 	%f247, %f324, %f323;
	mul.f32 	%f327, %f1, %f246;
	mul.f32 	%f326, %f1, %f247;
	add.f32 	%f51, %f327, %f326;
	setp.eq.f32 	%p50, %f51, 0f00000000;
	mov.f32 	%f325, 0f00000000;
	@%p50 bra 	$L__BB1_53;
	sub.f32 	%f248, %f327, %f326;
	div.rn.f32 	%f249, %f248, %f51;
	mul.f32 	%f325, %f249, 0f42C80000;
$L__BB1_53:
	cvt.u64.u32 	%rd150, %r11;
	mul.lo.s64 	%rd151, %rd150, %rd30;
	shl.b64 	%rd152, %rd151, 2;
	add.s64 	%rd153, %rd16, %rd152;
	st.global.f32 	[%rd153], %f325;
	add.s32 	%r106, %r21, %r58;
	setp.ge.s32 	%p51, %r106, %r57;
	@%p51 bra 	$L__BB1_71;
	not.b32 	%r82, %r2;
	add.s32 	%r83, %r57, %r82;
	sub.s32 	%r84, %r83, %r58;
	and.b32  	%r35, %r84, 3;
	setp.eq.s32 	%p52, %r35, 0;
	@%p52 bra 	$L__BB1_60;
	cvt.u64.u32 	%rd154, %r106;
	mul.lo.s64 	%rd155, %rd30, %rd154;
	shl.b64 	%rd218, %rd155, 2;
	shl.b64 	%rd32, %rd30, 2;
	add.s64 	%rd33, %rd1, %rd90;
	neg.s32 	%r104, %r35;
	mov.u32 	%r105, %r11;
$L__BB1_56:
	.pragma "nounroll";
	add.s64 	%rd157, %rd33, %rd218;
	ld.global.nc.f32 	%f57, [%rd157];
	sub.f32 	%f251, %f57, %f320;
	max.f32 	%f252, %f251, 0f00000000;
	neg.f32 	%f253, %f251;
	max.f32 	%f254, %f253, 0f00000000;
	mul.f32 	%f255, %f1, %f252;
	fma.rn.f32 	%f327, %f2, %f327, %f255;
	mul.f32 	%f256, %f1, %f254;
	fma.rn.f32 	%f326, %f2, %f326, %f256;
	add.f32 	%f60, %f327, %f326;
	setp.eq.f32 	%p53, %f60, 0f00000000;
	mov.f32 	%f329, 0f00000000;
	@%p53 bra 	$L__BB1_58;
	sub.f32 	%f257, %f327, %f326;
	div.rn.f32 	%f258, %f257, %f60;
	mul.f32 	%f329, %f258, 0f42C80000;
$L__BB1_58:
	add.s64 	%rd158, %rd16, %rd218;
	st.global.f32 	[%rd158], %f329;
	add.s32 	%r105, %r105, 1;
	add.s64 	%rd218, %rd218, %rd32;
	add.s32 	%r104, %r104, 1;
	setp.ne.s32 	%p54, %r104, 0;
	mov.f32 	%f320, %f57;
	@%p54 bra 	$L__BB1_56;
	add.s32 	%r106, %r105, 1;
	mov.f32 	%f320, %f57;
$L__BB1_60:
	sub.s32 	%r85, %r57, %r11;
	add.s32 	%r86, %r85, -2;
	setp.lt.u32 	%p55, %r86, 3;
	@%p55 bra 	$L__BB1_71;
	add.s32 	%r107, %r106, 1;
$L__BB1_62:
	add.s32 	%r87, %r107, -1;
	cvt.u64.u32 	%rd159, %r87;
	mul.lo.s64 	%rd36, %rd159, %rd30;
	add.s64 	%rd160, %rd36, %rd3;
	shl.b64 	%rd161, %rd160, 2;
	add.s64 	%rd162, %rd1, %rd161;
	ld.global.nc.f32 	%f69, [%rd162];
	sub.f32 	%f260, %f69, %f320;
	max.f32 	%f261, %f260, 0f00000000;
	neg.f32 	%f262, %f260;
	max.f32 	%f263, %f262, 0f00000000;
	mul.f32 	%f264, %f1, %f261;
	fma.rn.f32 	%f70, %f2, %f327, %f264;
	mul.f32 	%f265, %f1, %f263;
	fma.rn.f32 	%f71, %f2, %f326, %f265;
	add.f32 	%f72, %f70, %f71;
	setp.eq.f32 	%p56, %f72, 0f00000000;
	mov.f32 	%f336, 0f00000000;
	@%p56 bra 	$L__BB1_64;
	sub.f32 	%f266, %f70, %f71;
	div.rn.f32 	%f267, %f266, %f72;
	mul.f32 	%f336, %f267, 0f42C80000;
$L__BB1_64:
	shl.b64 	%rd163, %rd36, 2;
	add.s64 	%rd164, %rd16, %rd163;
	st.global.f32 	[%rd164], %f336;
	cvt.u64.u32 	%rd165, %r107;
	mul.lo.s64 	%rd37, %rd165, %rd30;
	add.s64 	%rd166, %rd37, %rd3;
	shl.b64 	%rd167, %rd166, 2;
	add.s64 	%rd168, %rd1, %rd167;
	ld.global.nc.f32 	%f75, [%rd168];
	sub.f32 	%f269, %f75, %f69;
	max.f32 	%f270, %f269, 0f00000000;
	neg.f32 	%f271, %f269;
	max.f32 	%f272, %f271, 0f00000000;
	mul.f32 	%f273, %f1, %f270;
	fma.rn.f32 	%f76, %f2, %f70, %f273;
	mul.f32 	%f274, %f1, %f272;
	fma.rn.f32 	%f77, %f2, %f71, %f274;
	add.f32 	%f78, %f76, %f77;
	setp.eq.f32 	%p57, %f78, 0f00000000;
	mov.f32 	%f337, 0f00000000;
	@%p57 bra 	$L__BB1_66;
	sub.f32 	%f275, %f76, %f77;
	div.rn.f32 	%f276, %f275, %f78;
	mul.f32 	%f337, %f276, 0f42C80000;
$L__BB1_66:
	shl.b64 	%rd169, %rd37, 2;
	add.s64 	%rd170, %rd16, %rd169;
	st.global.f32 	[%rd170], %f337;
	add.s32 	%r88, %r107, 1;
	cvt.u64.u32 	%rd171, %r88;
	mul.lo.s64 	%rd38, %rd171, %rd30;
	add.s64 	%rd172, %rd38, %rd3;
	shl.b64 	%rd173, %rd172, 2;
	add.s64 	%rd174, %rd1, %rd173;
	ld.global.nc.f32 	%f81, [%rd174];
	sub.f32 	%f278, %f81, %f75;
	max.f32 	%f279, %f278, 0f00000000;
	neg.f32 	%f280, %f278;
	max.f32 	%f281, %f280, 0f00000000;
	mul.f32 	%f282, %f1, %f279;
	fma.rn.f32 	%f82, %f2, %f76, %f282;
	mul.f32 	%f283, %f1, %f281;
	fma.rn.f32 	%f83, %f2, %f77, %f283;
	add.f32 	%f84, %f82, %f83;
	setp.eq.f32 	%p58, %f84, 0f00000000;
	mov.f32 	%f338, 0f00000000;
	@%p58 bra 	$L__BB1_68;
	sub.f32 	%f284, %f82, %f83;
	div.rn.f32 	%f285, %f284, %f84;
	mul.f32 	%f338, %f285, 0f42C80000;
$L__BB1_68:
	shl.b64 	%rd175, %rd38, 2;
	add.s64 	%rd176, %rd16, %rd175;
	st.global.f32 	[%rd176], %f338;
	add.s32 	%r89, %r107, 2;
	cvt.u64.u32 	%rd177, %r89;
	mul.lo.s64 	%rd39, %rd177, %rd30;
	add.s64 	%rd178, %rd39, %rd3;
	shl.b64 	%rd179, %rd178, 2;
	add.s64 	%rd180, %rd1, %rd179;
	ld.global.nc.f32 	%f320, [%rd180];
	sub.f32 	%f287, %f320, %f81;
	max.f32 	%f288, %f287, 0f00000000;
	neg.f32 	%f289, %f287;
	max.f32 	%f290, %f289, 0f00000000;
	mul.f32 	%f291, %f1, %f288;
	fma.rn.f32 	%f327, %f2, %f82, %f291;
	mul.f32 	%f292, %f1, %f290;
	fma.rn.f32 	%f326, %f2, %f83, %f292;
	add.f32 	%f90, %f327, %f326;
	setp.eq.f32 	%p59, %f90, 0f00000000;
	mov.f32 	%f339, 0f00000000;
	@%p59 bra 	$L__BB1_70;
	sub.f32 	%f293, %f327, %f326;
	div.rn.f32 	%f294, %f293, %f90;
	mul.f32 	%f339, %f294, 0f42C80000;
$L__BB1_70:
	shl.b64 	%rd181, %rd39, 2;
	add.s64 	%rd182, %rd16, %rd181;
	st.global.f32 	[%rd182], %f339;
	add.s32 	%r45, %r107, 4;
	add.s32 	%r90, %r107, 3;
	setp.lt.s32 	%p60, %r90, %r57;
	mov.u32 	%r107, %r45;
	@%p60 bra 	$L__BB1_62;
$L__BB1_71:
	ret;

}


// ===== COMPILED SASS (sm_100) =====

	.target	sm_100

	.elftype	@"ET_EXEC"


//--------------------- .note.nv.tkinfo           --------------------------
	.section	.note.nv.tkinfo,"",@"SHT_NOTE"
	.sectionflags	@"SHF_NOTE_NV_TKINFO"
	.tkinfo
        /*0018*/ 	.word	0x00000002
        /*0030*/ 	.string	""
        /*0030*/ 	.string	"ptxas"
        /*0030*/ 	.string	"Cuda compilation tools, release 13.0, V13.0.88"
        /*0030*/ 	.string	"Build cuda_13.0.r13.0/compiler.36424714_0"
        /*0030*/ 	.string	"-arch sm_100 -m 64 "



//--------------------- .note.nv.cuinfo           --------------------------
	.section	.note.nv.cuinfo,"",@"SHT_NOTE"
	.sectionflags	@"SHF_NOTE_NV_CUINFO"
        /*0018*/ 	.short	0x0002
        /*001a*/ 	.short	0x0064
        /*001c*/ 	.short	0x0082
	.zero		2


//--------------------- .nv.info                  --------------------------
	.section	.nv.info,"",@"SHT_CUDA_INFO"
	.align	4


	//----- nvinfo : EIATTR_REGCOUNT
	.align		4
        /*0000*/ 	.byte	0x04, 0x2f
        /*0002*/ 	.short	(.L_1 - .L_0)
	.align		4
.L_0:
        /*0004*/ 	.word	index@(cmo_batch_f32)
        /*0008*/ 	.word	0x00000020


	//----- nvinfo : EIATTR_FRAME_SIZE
	.align		4
.L_1:
        /*000c*/ 	.byte	0x04, 0x11
        /*000e*/ 	.short	(.L_3 - .L_2)
	.align		4
.L_2:
        /*0010*/ 	.word	index@($__internal_3_$__cuda_sm3x_div_rn_noftz_f32_slowpath)
        /*0014*/ 	.word	0x00000000


	//----- nvinfo : EIATTR_FRAME_SIZE
	.align		4
.L_3:
        /*0018*/ 	.byte	0x04, 0x11
        /*001a*/ 	.short	(.L_5 - .L_4)
	.align		4
.L_4:
        /*001c*/ 	.word	index@($__internal_2_$__cuda_sm20_rcp_rn_f32_slowpath)
        /*0020*/ 	.word	0x00000000


	//----- nvinfo : EIATTR_FRAME_SIZE
	.align		4
.L_5:
        /*0024*/ 	.byte	0x04, 0x11
        /*0026*/ 	.short	(.L_7 - .L_6)
	.align		4
.L_6:
        /*0028*/ 	.word	index@(cmo_batch_f32)
        /*002c*/ 	.word	0x00000000


	//----- nvinfo : EIATTR_REGCOUNT
	.align		4
.L_7:
        /*0030*/ 	.byte	0x04, 0x2f
        /*0032*/ 	.short	(.L_9 - .L_8)
	.align		4
.L_8:
        /*0034*/ 	.word	index@(cmo_many_series_one_param_f32)
        /*0038*/ 	.word	0x00000028


	//----- nvinfo : EIATTR_FRAME_SIZE
	.align		4
.L_9:
        /*003c*/ 	.byte	0x04, 0x11
        /*003e*/ 	.short	(.L_11 - .L_10)
	.align		4
.L_10:
        /*0040*/ 	.word	index@($__internal_1_$__cuda_sm3x_div_rn_noftz_f32_slowpath)
        /*0044*/ 	.word	0x00000000


	//----- nvinfo : EIATTR_FRAME_SIZE
	.align		4
.L_11:
        /*0048*/ 	.byte	0x04, 0x11
        /*004a*/ 	.short	(.L_13 - .L_12)
	.align		4
.L_12:
        /*004c*/ 	.word	index@($__internal_0_$__cuda_sm20_rcp_rn_f32_slowpath)
        /*0050*/ 	.word	0x00000000


	//----- nvinfo : EIATTR_FRAME_SIZE
	.align		4
.L_13:
        /*0054*/ 	.byte	0x04, 0x11
        /*0056*/ 	.short	(.L_15 - .L_14)
	.align		4
.L_14:
        /*0058*/ 	.word	index@(cmo_many_series_one_param_f32)
        /*005c*/ 	.word	0x00000000


	//----- nvinfo : EIATTR_MIN_STACK_SIZE
	.align		4
.L_15:
        /*0060*/ 	.byte	0x04, 0x12
        /*0062*/ 	.short	(.L_17 - .L_16)
	.align		4
.L_16:
        /*0064*/ 	.word	index@(cmo_many_series_one_param_f32)
        /*0068*/ 	.word	0x00000000


	//----- nvinfo : EIATTR_MIN_STACK_SIZE
	.align		4
.L_17:
        /*006c*/ 	.byte	0x04, 0x12
        /*006e*/ 	.short	(.L_19 - .L_18)
	.align		4
.L_18:
        /*0070*/ 	.word	index@(cmo_batch_f32)
        /*0074*/ 	.word	0x00000000
.L_19:


//--------------------- .nv.compat                --------------------------
	.section	.nv.compat,"",@"SHT_CUDA_COMPAT_INFO"
	.align	4
        /*0000*/ 	.byte	0x02, 0x09, 0x00, 0x00, 0x02, 0x02, 0x01, 0x00, 0x02, 0x05, 0x05, 0x00, 0x03, 0x07, 0x01, 0x01
        /*0010*/ 	.byte	0x02, 0x03, 0x00, 0x00, 0x02, 0x06, 0x01, 0x00, 0x04, 0x0b, 0x08, 0x00, 0x01, 0x00, 0x00, 0x00
        /*0020*/ 	.byte	0x00, 0x00, 0x00, 0x00


//--------------------- .nv.info.cmo_many_series_one_param_f32 --------------------------
	.section	.nv.info.cmo_many_series_one_param_f32,"",@"SHT_CUDA_INFO"
	.sectionflags	@""
	.align	4


	//----- nvinfo : EIATTR_CUDA_API_VERSION
	.align		4
        /*0000*/ 	.byte	0x04, 0x37
        /*0002*/ 	.short	(.L_21 - .L_20)
.L_20:
        /*0004*/ 	.word	0x00000082


	//----- nvinfo : EIATTR_KPARAM_INFO
	.align		4
.L_21:
        /*0008*/ 	.byte	0x04, 0x17
        /*000a*/ 	.short	(.L_23 - .L_22)
.L_22:
        /*000c*/ 	.word	0x00000000
        /*0010*/ 	.short	0x0005
        /*0012*/ 	.short	0x0020
        /*0014*/ 	.byte	0x00, 0xf5, 0x21, 0x00


	//----- nvinfo : EIATTR_KPARAM_INFO
	.align		4
.L_23:
        /*0018*/ 	.byte	0x04, 0x17
        /*001a*/ 	.short	(.L_25 - .L_24)
.L_24:
        /*001c*/ 	.word	0x00000000
        /*0020*/ 	.short	0x0004
        /*0022*/ 	.short	0x0018
        /*0024*/ 	.byte	0x00, 0xf0, 0x11, 0x00


	//----- nvinfo : EIATTR_KPARAM_INFO
	.align		4
.L_25:
        /*0028*/ 	.byte	0x04, 0x17
        /*002a*/ 	.short	(.L_27 - .L_26)
.L_26:
        /*002c*/ 	.word	0x00000000
        /*0030*/ 	.short	0x0003
        /*0032*/ 	.short	0x0014
        /*0034*/ 	.byte	0x00, 0xf0, 0x11, 0x00


	//----- nvinfo : EIATTR_KPARAM_INFO
	.align		4
.L_27:
        /*0038*/ 	.byte	0x04, 0x17
        /*003a*/ 	.short	(.L_29 - .L_28)
.L_28:
        /*003c*/ 	.word	0x00000000
        /*0040*/ 	.short	0x0002
        /*0042*/ 	.short	0x0010
        /*0044*/ 	.byte	0x00, 0xf0, 0x11, 0x00


	//----- nvinfo : EIATTR_KPARAM_INFO
	.align		4
.L_29:
        /*0048*/ 	.byte	0x04, 0x17
        /*004a*/ 	.short	(.L_31 - .L_30)
.L_30:
        /*004c*/ 	.word	0x00000000
        /*0050*/ 	.short	0x0001
        /*0052*/ 	.short	0x0008
        /*0054*/ 	.byte	0x00, 0xf5, 0x21, 0x00


	//----- nvinfo : EIATTR_KPARAM_INFO
	.align		4
.L_31:
        /*0058*/ 	.byte	0x04, 0x17
        /*005a*/ 	.short	(.L_33 - .L_32)
.L_32:
        /*005c*/ 	.word	0x00000000
        /*0060*/ 	.short	0x0000
        /*0062*/ 	.short	0x0000
        /*0064*/ 	.byte	0x00, 0xf5, 0x21, 0x00


	//----- nvinfo : EIATTR_SPARSE_MMA_MASK
	.align		4
.L_33:
        /*0068*/ 	.byte	0x03, 0x50
        /*006a*/ 	.short	0x0000


	//----- nvinfo : EIATTR_MAXREG_COUNT
	.align		4
        /*006c*/ 	.byte	0x03, 0x1b
        /*006e*/ 	.short	0x00ff


	//----- nvinfo : EIATTR_MERCURY_ISA_VERSION
	.align		4
        /*0070*/ 	.byte	0x03, 0x5f
        /*0072*/ 	.short	0x0101


	//----- nvinfo : EIATTR_VRC_CTA_INIT_COUNT
	.align		4
        /*0074*/ 	.byte	0x02, 0x4a
	.zero		1
	.zero		1


	//----- nvinfo : EIATTR_EXIT_INSTR_OFFSETS
	.align		4
        /*0078*/ 	.byte	0x04, 0x1c
        /*007a*/ 	.short	(.L_35 - .L_34)


	//   ....[0]....
.L_34:
        /*007c*/ 	.word	0x00000080


	//   ....[1]....
        /*0080*/ 	.word	0x000001a0


	//   ....[2]....
        /*0084*/ 	.word	0x000004c0


	//   ....[3]....
        /*0088*/ 	.word	0x00000630


	//   ....[4]....
        /*008c*/ 	.word	0x00000710


	//   ....[5]....
        /*0090*/ 	.word	0x00000780


	//   ....[6]....
        /*0094*/ 	.word	0x00000820


	//   ....[7]....
        /*0098*/ 	.word	0x00000b40


	//   ....[8]....
        /*009c*/ 	.word	0x00000cb0


	//   ....[9]....
        /*00a0*/ 	.word	0x00000d90


	//   ....[10]....
        /*00a4*/ 	.word	0x00000e10


	//   ....[11]....
        /*00a8*/ 	.word	0x00002540


	//   ....[12]....
        /*00ac*/ 	.word	0x00002960


	//   ....[13]....
        /*00b0*/ 	.word	0x00003400


	//----- nvinfo : EIATTR_CRS_STACK_SIZE
	.align		4
.L_35:
        /*00b4*/ 	.byte	0x04, 0x1e
        /*00b6*/ 	.short	(.L_37 - .L_36)
.L_36:
        /*00b8*/ 	.word	0x00000000


	//----- nvinfo : EIATTR_CBANK_PARAM_SIZE
	.align		4
.L_37:
        /*00bc*/ 	.byte	0x03, 0x19
        /*00be*/ 	.short	0x0028


	//----- nvinfo : EIATTR_PARAM_CBANK
	.align		4
        /*00c0*/ 	.byte	0x04, 0x0a
        /*00c2*/ 	.short	(.L_39 - .L_38)
	.align		4
.L_38:
        /*00c4*/ 	.word	index@(.nv.constant0.cmo_many_series_one_param_f32)
        /*00c8*/ 	.short	0x0380
        /*00ca*/ 	.short	0x0028


	//----- nvinfo : EIATTR_SW_WAR
	.align		4
.L_39:
        /*00cc*/ 	.byte	0x04, 0x36
        /*00ce*/ 	.short	(.L_41 - .L_40)
.L_40:
        /*00d0*/ 	.word	0x00000008
.L_41:


//--------------------- .nv.info.cmo_batch_f32    --------------------------
	.section	.nv.info.cmo_batch_f32,"",@"SHT_CUDA_INFO"
	.sectionflags	@""
	.align	4


	//----- nvinfo : EIATTR_CUDA_API_VERSION
	.align		4
        /*0000*/ 	.byte	0x04, 0x37
        /*0002*/ 	.short	(.L_43 - .L_42)
.L_42:
        /*0004*/ 	.word	0x00000082


	//----- nvinfo : EIATTR_KPARAM_INFO
	.align		4
.L_43:
        /*0008*/ 	.byte	0x04, 0x17
        /*000a*/ 	.short	(.L_45 - .L_44)
.L_44:
        /*000c*/ 	.word	0x00000000
        /*0010*/ 	.short	0x0005
        /*0012*/ 	.short	0x0020
        /*0014*/ 	.byte	0x00, 0xf5, 0x21, 0x00


	//----- nvinfo : EIATTR_KPARAM_INFO
	.align		4
.L_45:
        /*0018*/ 	.byte	0x04, 0x17
        /*001a*/ 	.short	(.L_47 - .L_46)
.L_46:
        /*001c*/ 	.word	0x00000000
        /*0020*/ 	.short	0x0004
        /*0022*/ 	.short	0x0018
        /*0024*/ 	.byte	0x00, 0xf0, 0x11, 0x00


	//----- nvinfo : EIATTR_KPARAM_INFO
	.align		4
.L_47:
        /*0028*/ 	.byte	0x04, 0x17
        /*002a*/ 	.short	(.L_49 - .L_48)
.L_48:
        /*002c*/ 	.word	0x00000000
        /*0030*/ 	.short	0x0003
        /*0032*/ 	.short	0x0014
        /*0034*/ 	.byte	0x00, 0xf0, 0x11, 0x00


	//----- nvinfo : EIATTR_KPARAM_INFO
	.align		4
.L_49:
        /*0038*/ 	.byte	0x04, 0x17
        /*003a*/ 	.short	(.L_51 - .L_50)
.L_50:
        /*003c*/ 	.word	0x00000000
        /*0040*/ 	.short	0x0002
        /*0042*/ 	.short	0x0010
        /*0044*/ 	.byte	0x00, 0xf0, 0x11, 0x00


	//----- nvinfo : EIATTR_KPARAM_INFO
	.align		4
.L_51:
        /*0048*/ 	.byte	0x04, 0x17
        /*004a*/ 	.short	(.L_53 - .L_52)
.L_52:
        /*004c*/ 	.word	0x00000000
        /*0050*/ 	.short	0x0001
        /*0052*/ 	.short	0x0008
        /*0054*/ 	.byte	0x00, 0xf5, 0x21, 0x00


	//----- nvinfo : EIATTR_KPARAM_INFO
	.align		4
.L_53:
        /*0058*/ 	.byte	0x04, 0x17
        /*005a*/ 	.short	(.L_55 - .L_54)
.L_54:
        /*005c*/ 	.word	0x00000000
        /*0060*/ 	.short	0x0000
        /*0062*/ 	.short	0x0000
        /*0064*/ 	.byte	0x00, 0xf5, 0x21, 0x00


	//----- nvinfo : EIATTR_SPARSE_MMA_MASK
	.align		4
.L_55:
        /*0068*/ 	.byte	0x03, 0x50
        /*006a*/ 	.short	0x0000


	//----- nvinfo : EIATTR_MAXREG_COUNT
	.align		4
        /*006c*/ 	.byte	0x03, 0x1b
        /*006e*/ 	.short	0x00ff


	//----- nvinfo : EIATTR_MERCURY_ISA_VERSION
	.align		4
        /*0070*/ 	.byte	0x03, 0x5f
        /*0072*/ 	.short	0x0101


	//----- nvinfo : EIATTR_COOP_GROUP_MASK_REGIDS
	.align		4
        /*0074*/ 	.byte	0x04, 0x29
        /*0076*/ 	.short	(.L_57 - .L_56)


	//   ....[0]....
.L_56:
        /*0078*/ 	.word	0xffffffff


	//   ....[1]....
        /*007c*/ 	.word	0xffffffff


	//   ....[2]....
        /*0080*/ 	.word	0xffffffff


	//   ....[3]....
        /*0084*/ 	.word	0xffffffff


	//   ....[4]....
        /*0088*/ 	.word	0xffffffff


	//   ....[5]....
        /*008c*/ 	.word	0xffffffff


	//   ....[6]....
        /*0090*/ 	.word	0xffffffff


	//   ....[7]....
        /*0094*/ 	.word	0xffffffff


	//   ....[8]....
        /*0098*/ 	.word	0xffffffff


	//   ....[9]....
        /*009c*/ 	.word	0xffffffff


	//   ....[10]....
        /*00a0*/ 	.word	0xffffffff


	//   ....[11]....
        /*00a4*/ 	.word	0xffffffff


	//   ....[12]....
        /*00a8*/ 	.word	0xffffffff


	//   ....[13]....
        /*00ac*/ 	.word	0xffffffff


	//   ....[14]....
        /*00b0*/ 	.word	0xffffffff


	//   ....[15]....
        /*00b4*/ 	.word	0xffffffff


	//   ....[16]....
        /*00b8*/ 	.word	0xffffffff


	//   ....[17]....
        /*00bc*/ 	.word	0xffffffff


	//   ....[18]....
        /*00c0*/ 	.word	0xffffffff


	//   ....[19]....
        /*00c4*/ 	.word	0x0500000d


	//   ....[20]....
        /*00c8*/ 	.word	0x0500000d


	//   ....[21]....
        /*00cc*/ 	.word	0x0500000d


	//   ....[22]....
        /*00d0*/ 	.word	0x0500000d


	//   ....[23]....
        /*00d4*/ 	.word	0x0500000d


	//   ....[24]....
        /*00d8*/ 	.word	0x0500000d


	//   ....[25]....
        /*00dc*/ 	.word	0x0500000d


	//   ....[26]....
        /*00e0*/ 	.word	0x0500000d


	//   ....[27]....
        /*00e4*/ 	.word	0x0500000d


	//   ....[28]....
        /*00e8*/ 	.word	0x0500000d


	//   ....[29]....
        /*00ec*/ 	.word	0x0500000d


	//   ....[30]....
        /*00f0*/ 	.word	0x0500000d


	//   ....[31]....
        /*00f4*/ 	.word	0x0500000d


	//   ....[32]....
        /*00f8*/ 	.word	0x0500000d


	//   ....[33]....
        /*00fc*/ 	.word	0x0500000d


	//   ....[34]....
        /*0100*/ 	.word	0x0500000d


	//   ....[35]....
        /*0104*/ 	.word	0x0500000d


	//   ....[36]....
        /*0108*/ 	.word	0x0500000d


	//   ....[37]....
        /*010c*/ 	.word	0x0500000d


	//----- nvinfo : EIATTR_COOP_GROUP_INSTR_OFFSETS
	.align		4
.L_57:
        /*0110*/ 	.byte	0x04, 0x28
        /*0112*/ 	.short	(.L_59 - .L_58)


	//   ....[0]....
.L_58:
        /*0114*/ 	.word	0x00002020


	//   ....[1]....
        /*0118*/ 	.word	0x00002030


	//   ....[2]....
        /*011c*/ 	.word	0x000021f0


	//   ....[3]....
        /*0120*/ 	.word	0x00002200


	//   ....[4]....
        /*0124*/ 	.word	0x00002210


	//   ....[5]....
        /*0128*/ 	.word	0x00002290


	//   ....[6]....
        /*012c*/ 	.word	0x000022a0


	//   ....[7]....
        /*0130*/ 	.word	0x000022b0


	//   ....[8]....
        /*0134*/ 	.word	0x00002330


	//   ....[9]....
        /*0138*/ 	.word	0x00002340


	//   ....[10]....
        /*013c*/ 	.word	0x00002350


	//   ....[11]....
        /*0140*/ 	.word	0x000023d0


	//   ....[12]....
        /*0144*/ 	.word	0x000023e0


	//   ....[13]....
        /*0148*/ 	.word	0x000023f0


	//   ....[14]....
        /*014c*/ 	.word	0x00002470


	//   ....[15]....
        /*0150*/ 	.word	0x00002480


	//   ....[16]....
        /*0154*/ 	.word	0x00002490


	//   ....[17]....
        /*0158*/ 	.word	0x00002700


	//   ....[18]....
        /*015c*/ 	.word	0x00002710


	//   ....[19]....
        /*0160*/ 	.word	0x00002800


	//   ....[20]....
        /*0164*/ 	.word	0x00002850


	//   ....[21]....
        /*0168*/ 	.word	0x000028f0


	//   ....[22]....
        /*016c*/ 	.word	0x00002980


	//   ....[23]....
        /*0170*/ 	.word	0x000029e0


	//   ....[24]....
        /*0174*/ 	.word	0x00002a90


	//   ....[25]....
        /*0178*/ 	.word	0x00002ae0


	//   ....[26]....
        /*017c*/ 	.word	0x00002b40


	//   ....[27]....
        /*0180*/ 	.word	0x00002bf0


	//   ....[28]....
        /*0184*/ 	.word	0x00002c40


	//   ....[29]....
        /*0188*/ 	.word	0x00002ca0


	//   ....[30]....
        /*018c*/ 	.word	0x00002d50


	//   ....[31]....
        /*0190*/ 	.word	0x00002da0


	//   ....[32]....
        /*0194*/ 	.word	0x00002e00


	//   ....[33]....
        /*0198*/ 	.word	0x00002eb0


	//   ....[34]....
        /*019c*/ 	.word	0x00002f00


	//   ....[35]....
        /*01a0*/ 	.word	0x00002f50


	//   ....[36]....
        /*01a4*/ 	.word	0x00002fc0


	//   ....[37]....
        /*01a8*/ 	.word	0x00003040


	//----- nvinfo : EIATTR_VRC_CTA_INIT_COUNT
	.align		4
.L_59:
        /*01ac*/ 	.byte	0x02, 0x4a
	.zero		1
	.zero		1


	//----- nvinfo : EIATTR_EXIT_INSTR_OFFSETS
	.align		4
        /*01b0*/ 	.byte	0x04, 0x1c
        /*01b2*/ 	.short	(.L_61 - .L_60)


	//   ....[0]....
.L_60:
        /*01b4*/ 	.word	0x00000090


	//   ....[1]....
        /*01b8*/ 	.word	0x000001d0


	//   ....[2]....
        /*01bc*/ 	.word	0x00000460


	//   ....[3]....
        /*01c0*/ 	.word	0x00000580


	//   ....[4]....
        /*01c4*/ 	.word	0x00000620


	//   ....[5]....
        /*01c8*/ 	.word	0x000006f0


	//   ....[6]....
        /*01cc*/ 	.word	0x00000770


	//   ....[7]....
        /*01d0*/ 	.word	0x00000a00


	//   ....[8]....
        /*01d4*/ 	.word	0x00000b20


	//   ....[9]....
        /*01d8*/ 	.word	0x00000bc0


	//   ....[10]....
        /*01dc*/ 	.word	0x00000cc0


	//   ....[11]....
        /*01e0*/ 	.word	0x00002070


	//   ....[12]....
        /*01e4*/ 	.word	0x000027a0


	//----- nvinfo : EIATTR_CRS_STACK_SIZE
	.align		4
.L_61:
        /*01e8*/ 	.byte	0x04, 0x1e
        /*01ea*/ 	.short	(.L_63 - .L_62)
.L_62:
        /*01ec*/ 	.word	0x00000000


	//----- nvinfo : EIATTR_CBANK_PARAM_SIZE
	.align		4
.L_63:
        /*01f0*/ 	.byte	0x03, 0x19
        /*01f2*/ 	.short	0x0028


	//----- nvinfo : EIATTR_PARAM_CBANK
	.align		4
        /*01f4*/ 	.byte	0x04, 0x0a
        /*01f6*/ 	.short	(.L_65 - .L_64)
	.align		4
.L_64:
        /*01f8*/ 	.word	index@(.nv.constant0.cmo_batch_f32)
        /*01fc*/ 	.short	0x0380
        /*01fe*/ 	.short	0x0028


	//----- nvinfo : EIATTR_SW_WAR
	.align		4
.L_65:
        /*0200*/ 	.byte	0x04, 0x36
        /*0202*/ 	.short	(.L_67 - .L_66)
.L_66:
        /*0204*/ 	.word	0x00000008
.L_67:


//--------------------- .nv.callgraph             --------------------------
	.section	.nv.callgraph,"",@"SHT_CUDA_CALLGRAPH"
	.align	4
	.sectionentsize	8
	.align		4
        /*0000*/ 	.word	0x00000000
	.align		4
        /*0004*/ 	.word	0xffffffff
	.align		4
        /*0008*/ 	.word	0x00000000
	.align		4
        /*000c*/ 	.word	0xfffffffe
	.align		4
        /*0010*/ 	.word	0x00000000
	.align		4
        /*0014*/ 	.word	0xfffffffd
	.align		4
        /*0018*/ 	.word	0x00000000
	.align		4
        /*001c*/ 	.word	0xfffffffc


//--------------------- .text.cmo_many_series_one_param_f32 --------------------------
	.section	.text.cmo_many_series_one_param_f32,"ax",@progbits
	.align	128
        .global         cmo_many_series_one_param_f32
        .type           cmo_many_series_one_param_f32,@function
        .size           cmo_many_series_one_param_f32,(.L_x_165 - cmo_many_series_one_param_f32)
        .other          cmo_many_series_one_param_f32,@"STO_CUDA_ENTRY STV_DEFAULT"
cmo_many_series_one_param_f32:
.text.cmo_many_series_one_param_f32:
[----:B------:R-:W-:Y:S01]  /*0000*/  LDC R1, c[0x0][0x37c] ;  /* 0x0000df00ff017b82 */ /* 0x000fe20000000800 */
[----:B------:R-:W0:Y:S07]  /*0010*/  S2R R19, SR_TID.X ;  /* 0x0000000000137919 */ /* 0x000e2e0000002100 */
[----:B------:R-:W0:Y:S01]  /*0020*/  S2UR UR4, SR_CTAID.X ;  /* 0x00000000000479c3 */ /* 0x000e220000002500 */
[----:B------:R-:W1:Y:S07]  /*0030*/  LDCU UR5, c[0x0][0x390] ;  /* 0x00007200ff0577ac */ /* 0x000e6e0008000800 */
[----:B------:R-:W0:Y:S01]  /*0040*/  LDC R18, c[0x0][0x360] ;  /* 0x0000d800ff127b82 */ /* 0x000e220000000800 */
[----:B-1----:R-:W-:Y:S01]  /*0050*/  MOV R3, UR5 ;  /* 0x0000000500037c02 */ /* 0x002fe20008000f00 */
[----:B0-----:R-:W-:-:S05]  /*0060*/  IMAD R18, R18, UR4, R19 ;  /* 0x0000000412127c24 */ /* 0x001fca000f8e0213 */
[----:B------:R-:W-:-:S13]  /*0070*/  ISETP.GE.AND P0, PT, R18, R3, PT ;  /* 0x000000031200720c */ /* 0x000fda0003f06270 */
[----:B------:R-:W-:Y:S05]  /*0080*/  @P0 EXIT ;  /* 0x000000000000094d */ /* 0x000fea0003800000 */
[----:B------:R-:W0:Y:S01]  /*0090*/  LDC.64 R24, c[0x0][0x388] ;  /* 0x0000e200ff187b82 */ /* 0x000e220000000a00 */
[----:B------:R-:W1:Y:S07]  /*00a0*/  LDCU.64 UR6, c[0x0][0x358] ;  /* 0x00006b00ff0677ac */ /* 0x000e6e0008000a00 */
[----:B------:R-:W2:Y:S08]  /*00b0*/  LDC R5, c[0x0][0x398] ;  /* 0x0000e600ff057b82 */ /* 0x000eb00000000800 */
[----:B------:R-:W2:Y:S01]  /*00c0*/  LDC R7, c[0x0][0x394] ;  /* 0x0000e500ff077b82 */ /* 0x000ea20000000800 */
[----:B0-----:R-:W-:-:S06]  /*00d0*/  IMAD.WIDE R24, R18, 0x4, R24 ;  /* 0x0000000412187825 */ /* 0x001fcc00078e0218 */
[----:B-1----:R-:W3:Y:S01]  /*00e0*/  LDG.E.CONSTANT R24, desc[UR6][R24.64] ;  /* 0x0000000618187981 */ /* 0x002ee2000c1e9900 */
[----:B------:R-:W-:Y:S02]  /*00f0*/  SHF.R.S32.HI R19, RZ, 0x1f, R18 ;  /* 0x0000001fff137819 */ /* 0x000fe40000011412 */
[----:B--2---:R-:W-:-:S04]  /*0100*/  ISETP.GT.AND P0, PT, R5, R7, PT ;  /* 0x000000070500720c */ /* 0x004fc80003f04270 */
[----:B------:R-:W-:Y:S02]  /*0110*/  ISETP.LT.OR P0, PT, R5, 0x1, P0 ;  /* 0x000000010500780c */ /* 0x000fe40000701670 */
[----:B---3--:R-:W-:-:S04]  /*0120*/  ISETP.GE.AND P1, PT, R24, R7, PT ;  /* 0x000000071800720c */ /* 0x008fc80003f26270 */
[----:B------:R-:W-:-:S04]  /*0130*/  ISETP.LT.OR P1, PT, R24, RZ, P1 ;  /* 0x000000ff1800720c */ /* 0x000fc80000f21670 */
[----:B------:R-:W-:-:S13]  /*0140*/  PLOP3.LUT P0, PT, P0, P1, PT, 0xf8, 0x8f ;  /* 0x00000000008f781c */ /* 0x000fda0000703f70 */
[----:B------:R-:W-:Y:S05]  /*0150*/  @!P0 BRA `(.L_x_0) ;  /* 0x0000000400948947 */ /* 0x000fea0003800000 */
[----:B------:R-:W0:Y:S01]  /*0160*/  LDCU.64 UR4, c[0x0][0x3a0] ;  /* 0x00007400ff0477ac */ /* 0x000e220008000a00 */
[----:B------:R-:W-:Y:S02]  /*0170*/  ISETP.GE.AND P0, PT, R7, 0x1, PT ;  /* 0x000000010700780c */ /* 0x000fe40003f06270 */
[----:B0-----:R-:W-:-:S04]  /*0180*/  LEA R4, P1, R18, UR4, 0x2 ;  /* 0x0000000412047c11 */ /* 0x001fc8000f8210ff */
[----:B------:R-:W-:-:S07]  /*0190*/  LEA.HI.X R5, R18, UR5, R19, 0x2, P1 ;  /* 0x0000000512057c11 */ /* 0x000fce00088f1413 */
[----:B------:R-:W-:Y:S05]  /*01a0*/  @!P0 EXIT ;  /* 0x000000000000894d */ /* 0x000fea0003800000 */
[C---:B------:R-:W-:Y:S02]  /*01b0*/  ISETP.GE.U32.AND P0, PT, R7.reuse, 0x10, PT ;  /* 0x000000100700780c */ /* 0x040fe40003f06070 */
[----:B------:R-:W-:-:S11]  /*01c0*/  LOP3.LUT R2, R7, 0xf, RZ, 0xc0, !PT ;  /* 0x0000000f07027812 */ /* 0x000fd600078ec0ff */
[----:B------:R-:W-:Y:S05]  /*01d0*/  @!P0 BRA `(.L_x_1) ;  /* 0x0000000000b48947 */ /* 0x000fea0003800000 */
[----:B------:R-:W-:Y:S01]  /*01e0*/  LOP3.LUT R0, R7, 0x7ffffff0, RZ, 0xc0, !PT ;  /* 0x7ffffff007007812 */ /* 0x000fe200078ec0ff */
[----:B------:R-:W0:Y:S01]  /*01f0*/  LDCU UR4, c[0x0][0x390] ;  /* 0x00007200ff0477ac */ /* 0x000e220008000800 */
[----:B------:R-:W-:Y:S02]  /*0200*/  MOV R6, R4 ;  /* 0x0000000400067202 */ /* 0x000fe40000000f00 */
[----:B------:R-:W-:Y:S01]  /*0210*/  MOV R7, R5 ;  /* 0x0000000500077202 */ /* 0x000fe20000000f00 */
[----:B------:R-:W-:Y:S01]  /*0220*/  IMAD.MOV R0, RZ, RZ, -R0 ;  /* 0x000000ffff007224 */ /* 0x000fe200078e0a00 */
[----:B------:R-:W-:-:S07]  /*0230*/  MOV R23, 0x7fffffff ;  /* 0x7fffffff00177802 */ /* 0x000fce0000000f00 */
.L_x_2:
[----:B0-----:R-:W-:Y:S02]  /*0240*/  MOV R3, UR4 ;  /* 0x0000000400037c02 */ /* 0x001fe40008000f00 */
[----:B------:R-:W-:Y:S02]  /*0250*/  MOV R4, R6 ;  /* 0x0000000600047202 */ /* 0x000fe40000000f00 */
[----:B------:R-:W-:Y:S02]  /*0260*/  MOV R5, R7 ;  /* 0x0000000700057202 */ /* 0x000fe40000000f00 */
[----:B------:R-:W-:Y:S01]  /*0270*/  IADD3 R0, PT, PT, R0, 0x10, RZ ;  /* 0x0000001000007810 */ /* 0x000fe20007ffe0ff */
[----:B--2---:R-:W-:Y:S02]  /*0280*/  IMAD.WIDE R24, R3, 0x4, R4 ;  /* 0x0000000403187825 */ /* 0x004fe400078e0204 */
[----:B------:R-:W-:Y:S01]  /*0290*/  STG.E desc[UR6][R4.64], R23 ;  /* 0x0000001704007986 */ /* 0x000fe2000c101906 */
[----:B------:R-:W-:-:S03]  /*02a0*/  ISETP.NE.AND P0, PT, R0, RZ, PT ;  /* 0x000000ff0000720c */ /* 0x000fc60003f05270 */
[----:B------:R0:W-:Y:S01]  /*02b0*/  STG.E desc[UR6][R24.64], R23 ;  /* 0x0000001718007986 */ /* 0x0001e2000c101906 */
[----:B------:R-:W-:-:S05]  /*02c0*/  IMAD.WIDE R26, R3, 0x4, R24 ;  /* 0x00000004031a7825 */ /* 0x000fca00078e0218 */
[----:B------:R-:W-:Y:S01]  /*02d0*/  STG.E desc[UR6][R26.64], R23 ;  /* 0x000000171a007986 */ /* 0x000fe2000c101906 */
[----:B------:R-:W-:-:S05]  /*02e0*/  IMAD.WIDE R28, R3, 0x4, R26 ;  /* 0x00000004031c7825 */ /* 0x000fca00078e021a */
[----:B------:R-:W-:Y:S01]  /*02f0*/  STG.E desc[UR6][R28.64], R23 ;  /* 0x000000171c007986 */ /* 0x000fe2000c101906 */
[----:B------:R-:W-:-:S05]  /*0300*/  IMAD.WIDE R30, R3, 0x4, R28 ;  /* 0x00000004031e7825 */ /* 0x000fca00078e021c */
[----:B------:R-:W-:Y:S01]  /*0310*/  STG.E desc[UR6][R30.64], R23 ;  /* 0x000000171e007986 */ /* 0x000fe2000c101906 */
[----:B------:R-:W-:-:S05]  /*0320*/  IMAD.WIDE R32, R3, 0x4, R30 ;  /* 0x0000000403207825 */ /* 0x000fca00078e021e */
[----:B------:R-:W-:Y:S01]  /*0330*/  STG.E desc[UR6][R32.64], R23 ;  /* 0x0000001720007986 */ /* 0x000fe2000c101906 */
[----:B------:R-:W-:-:S05]  /*0340*/  IMAD.WIDE R6, R3, 0x4, R32 ;  /* 0x0000000403067825 */ /* 0x000fca00078e0220 */
[----:B------:R1:W-:Y:S01]  /*0350*/  STG.E desc[UR6][R6.64], R23 ;  /* 0x0000001706007986 */ /* 0x0003e2000c101906 */
        /* <DEDUP_REMOVED lines=16> */
[----:B0-----:R-:W-:-:S05]  /*0460*/  IMAD.WIDE R24, R3, 0x4, R34 ;  /* 0x0000000403187825 */ /* 0x001fca00078e0222 */
[----:B------:R2:W-:Y:S01]  /*0470*/  STG.E desc[UR6][R24.64], R23 ;  /* 0x0000001718007986 */ /* 0x0005e2000c101906 */
[----:B-1----:R-:W-:Y:S01]  /*0480*/  IMAD.WIDE R6, R3, 0x4, R24 ;  /* 0x0000000403067825 */ /* 0x002fe200078e0218 */
[----:B------:R-:W-:Y:S06]  /*0490*/  @P0 BRA `(.L_x_2) ;  /* 0xfffffffc00680947 */ /* 0x000fec000383ffff */
[----:B------:R-:W-:-:S07]  /*04a0*/  IMAD.WIDE R4, R3, 0x40, R4 ;  /* 0x0000004003047825 */ /* 0x000fce00078e0204 */
.L_x_1:
[----:B------:R-:W-:-:S13]  /*04b0*/  ISETP.NE.AND P0, PT, R2, RZ, PT ;  /* 0x000000ff0200720c */ /* 0x000fda0003f05270 */
[----:B------:R-:W-:Y:S05]  /*04c0*/  @!P0 EXIT ;  /* 0x000000000000894d */ /* 0x000fea0003800000 */
[----:B------:R-:W0:Y:S01]  /*04d0*/  LDCU UR4, c[0x0][0x394] ;  /* 0x00007280ff0477ac */ /* 0x000e220008000800 */
[----:B------:R-:W-:Y:S01]  /*04e0*/  ISETP.GE.U32.AND P0, PT, R2, 0x8, PT ;  /* 0x000000080200780c */ /* 0x000fe20003f06070 */
[----:B0-----:R-:W-:-:S06]  /*04f0*/  ULOP3.LUT UR5, UR4, 0x7, URZ, 0xc0, !UPT ;  /* 0x0000000704057892 */ /* 0x001fcc000f8ec0ff */
[----:B------:R-:W-:-:S06]  /*0500*/  ISETP.NE.AND P1, PT, RZ, UR5, PT ;  /* 0x00000005ff007c0c */ /* 0x000fcc000bf25270 */
[----:B------:R-:W-:Y:S07]  /*0510*/  @!P0 BRA `(.L_x_3) ;  /* 0x0000000000448947 */ /* 0x000fee0003800000 */
[----:B------:R-:W-:-:S04]  /*0520*/  IMAD.WIDE R6, R3, 0x4, R4 ;  /* 0x0000000403067825 */ /* 0x000fc800078e0204 */
[----:B--2---:R-:W-:Y:S02]  /*0530*/  IMAD.MOV.U32 R21, RZ, RZ, 0x7fffffff ;  /* 0x7fffffffff157424 */ /* 0x004fe400078e00ff */
[----:B------:R-:W-:-:S03]  /*0540*/  IMAD.WIDE R8, R3, 0x4, R6 ;  /* 0x0000000403087825 */ /* 0x000fc600078e0206 */
[----:B------:R0:W-:Y:S01]  /*0550*/  STG.E desc[UR6][R4.64], R21 ;  /* 0x0000001504007986 */ /* 0x0001e2000c101906 */
[----:B------:R-:W-:-:S03]  /*0560*/  IMAD.WIDE R10, R3, 0x4, R8 ;  /* 0x00000004030a7825 */ /* 0x000fc600078e0208 */
[----:B------:R1:W-:Y:S04]  /*0570*/  STG.E desc[UR6][R6.64], R21 ;  /* 0x0000001506007986 */ /* 0x0003e8000c101906 */
[----:B------:R1:W-:Y:S01]  /*0580*/  STG.E desc[UR6][R8.64], R21 ;  /* 0x0000001508007986 */ /* 0x0003e2000c101906 */
[----:B------:R-:W-:-:S03]  /*0590*/  IMAD.WIDE R12, R3, 0x4, R10 ;  /* 0x00000004030c7825 */ /* 0x000fc600078e020a */
[----:B------:R1:W-:Y:S01]  /*05a0*/  STG.E desc[UR6][R10.64], R21 ;  /* 0x000000150a007986 */ /* 0x0003e2000c101906 */
[----:B------:R-:W-:-:S03]  /*05b0*/  IMAD.WIDE R14, R3, 0x4, R12 ;  /* 0x00000004030e7825 */ /* 0x000fc600078e020c */
[----:B------:R1:W-:Y:S04]  /*05c0*/  STG.E desc[UR6][R12.64], R21 ;  /* 0x000000150c007986 */ /* 0x0003e8000c101906 */
[----:B------:R1:W-:Y:S01]  /*05d0*/  STG.E desc[UR6][R14.64], R21 ;  /* 0x000000150e007986 */ /* 0x0003e2000c101906 */
[----:B------:R-:W-:-:S05]  /*05e0*/  IMAD.WIDE R16, R3, 0x4, R14 ;  /* 0x0000000403107825 */ /* 0x000fca00078e020e */
[----:B------:R1:W-:Y:S01]  /*05f0*/  STG.E desc[UR6][R16.64], R21 ;  /* 0x0000001510007986 */ /* 0x0003e2000c101906 */
[----:B------:R-:W-:-:S05]  /*0600*/  IMAD.WIDE R18, R3, 0x4, R16 ;  /* 0x0000000403127825 */ /* 0x000fca00078e0210 */
[----:B------:R1:W-:Y:S01]  /*0610*/  STG.E desc[UR6][R18.64], R21 ;  /* 0x0000001512007986 */ /* 0x0003e2000c101906 */
[----:B0-----:R-:W-:-:S07]  /*0620*/  IMAD.WIDE R4, R3, 0x4, R18 ;  /* 0x0000000403047825 */ /* 0x001fce00078e0212 */
.L_x_3:
[----:B------:R-:W-:Y:S05]  /*0630*/  @!P1 EXIT ;  /* 0x000000000000994d */ /* 0x000fea0003800000 */
[----:B------:R-:W-:Y:S02]  /*0640*/  UISETP.GE.U32.AND UP0, UPT, UR5, 0x4, UPT ;  /* 0x000000040500788c */ /* 0x000fe4000bf06070 */
[----:B------:R-:W-:-:S06]  /*0650*/  ULOP3.LUT UR4, UR4, 0x3, URZ, 0xc0, !UPT ;  /* 0x0000000304047892 */ /* 0x000fcc000f8ec0ff */
[----:B------:R-:W-:Y:S01]  /*0660*/  ISETP.NE.AND P0, PT, RZ, UR4, PT ;  /* 0x00000004ff007c0c */ /* 0x000fe2000bf05270 */
[----:B------:R-:W-:-:S12]  /*0670*/  BRA.U !UP0, `(.L_x_4) ;  /* 0x0000000108247547 */ /* 0x000fd8000b800000 */
[----:B-1----:R-:W-:Y:S01]  /*0680*/  IMAD.WIDE R6, R3, 0x4, R4 ;  /* 0x0000000403067825 */ /* 0x002fe200078e0204 */
[----:B--2---:R-:W-:-:S03]  /*0690*/  MOV R13, 0x7fffffff ;  /* 0x7fffffff000d7802 */ /* 0x004fc60000000f00 */
[C---:B------:R-:W-:Y:S02]  /*06a0*/  IMAD.WIDE R8, R3.reuse, 0x4, R6 ;  /* 0x0000000403087825 */ /* 0x040fe400078e0206 */
[----:B------:R0:W-:Y:S04]  /*06b0*/  STG.E desc[UR6][R4.64], R13 ;  /* 0x0000000d04007986 */ /* 0x0001e8000c101906 */
[----:B------:R3:W-:Y:S01]  /*06c0*/  STG.E desc[UR6][R6.64], R13 ;  /* 0x0000000d06007986 */ /* 0x0007e2000c101906 */
[----:B------:R-:W-:-:S03]  /*06d0*/  IMAD.WIDE R10, R3, 0x4, R8 ;  /* 0x00000004030a7825 */ /* 0x000fc600078e0208 */
[----:B------:R3:W-:Y:S04]  /*06e0*/  STG.E desc[UR6][R8.64], R13 ;  /* 0x0000000d08007986 */ /* 0x0007e8000c101906 */
[----:B------:R3:W-:Y:S01]  /*06f0*/  STG.E desc[UR6][R10.64], R13 ;  /* 0x0000000d0a007986 */ /* 0x0007e2000c101906 */
[----:B0-----:R-:W-:-:S07]  /*0700*/  IMAD.WIDE R4, R3, 0x4, R10 ;  /* 0x0000000403047825 */ /* 0x001fce00078e020a */
.L_x_4:
[----:B------:R-:W-:Y:S05]  /*0710*/  @!P0 EXIT ;  /* 0x000000000000894d */ /* 0x000fea0003800000 */
[----:B-1-3--:R-:W0:Y:S01]  /*0720*/  LDC R7, c[0x0][0x390] ;  /* 0x0000e400ff077b82 */ /* 0x00ae220000000800 */
[----:B------:R-:W-:Y:S01]  /*0730*/  MOV R3, 0x7fffffff ;  /* 0x7fffffff00037802 */ /* 0x000fe20000000f00 */
[----:B------:R-:W-:-:S12]  /*0740*/  UIADD3 UR4, UPT, UPT, -UR4, URZ, URZ ;  /* 0x000000ff04047290 */ /* 0x000fd8000fffe1ff */
.L_x_5:
[----:B------:R-:W-:Y:S01]  /*0750*/  UIADD3 UR4, UPT, UPT, UR4, 0x1, URZ ;  /* 0x0000000104047890 */ /* 0x000fe2000fffe0ff */
[----:B------:R1:W-:Y:S05]  /*0760*/  STG.E desc[UR6][R4.64], R3 ;  /* 0x0000000304007986 */ /* 0x0003ea000c101906 */
[----:B------:R-:W-:-:S13]  /*0770*/  ISETP.NE.AND P0, PT, RZ, UR4, PT ;  /* 0x00000004ff007c0c */ /* 0x000fda000bf05270 */
[----:B-1----:R-:W-:Y:S05]  /*0780*/  @!P0 EXIT ;  /* 0x000000000000894d */ /* 0x002fea0003800000 */
[----:B0-----:R-:W-:Y:S01]  /*0790*/  IMAD.WIDE R4, R7, 0x4, R4 ;  /* 0x0000000407047825 */ /* 0x001fe200078e0204 */
[----:B------:R-:W-:Y:S06]  /*07a0*/  BRA `(.L_x_5) ;  /* 0xfffffffc00e87947 */ /* 0x000fec000383ffff */
.L_x_0:
[----:B------:R-:W-:-:S04]  /*07b0*/  IADD3 R0, PT, PT, -R24, R7, RZ ;  /* 0x0000000718007210 */ /* 0x000fc80007ffe1ff */
[----:B------:R-:W-:-:S13]  /*07c0*/  ISETP.GT.AND P0, PT, R0, R5, PT ;  /* 0x000000050000720c */ /* 0x000fda0003f04270 */
[----:B------:R-:W-:Y:S05]  /*07d0*/  @P0 BRA `(.L_x_6) ;  /* 0x0000000400900947 */ /* 0x000fea0003800000 */
        /* <DEDUP_REMOVED lines=9> */
[----:B------:R-:W-:Y:S01]  /*0870*/  IMAD.MOV.U32 R7, RZ, RZ, R5 ;  /* 0x000000ffff077224 */ /* 0x000fe200078e0005 */
[----:B------:R-:W-:Y:S01]  /*0880*/  MOV R6, R4 ;  /* 0x0000000400067202 */ /* 0x000fe20000000f00 */
[----:B------:R-:W0:Y:S01]  /*0890*/  LDCU UR4, c[0x0][0x390] ;  /* 0x00007200ff0477ac */ /* 0x000e220008000800 */
[----:B------:R-:W-:Y:S02]  /*08a0*/  MOV R23, 0x7fffffff ;  /* 0x7fffffff00177802 */ /* 0x000fe40000000f00 */
[----:B------:R-:W-:-:S07]  /*08b0*/  IADD3 R0, PT, PT, -R0, RZ, RZ ;  /* 0x000000ff00007210 */ /* 0x000fce0007ffe1ff */
.L_x_8:
[----:B0-----:R-:W-:Y:S01]  /*08c0*/  MOV R3, UR4 ;  /* 0x0000000400037c02 */ /* 0x001fe20008000f00 */
[----:B------:R-:W-:Y:S01]  /*08d0*/  IMAD.MOV.U32 R5, RZ, RZ, R7 ;  /* 0x000000ffff057224 */ /* 0x000fe200078e0007 */
[----:B------:R-:W-:Y:S02]  /*08e0*/  MOV R4, R6 ;  /* 0x0000000600047202 */ /* 0x000fe40000000f00 */
[----:B------:R-:W-:-:S03]  /*08f0*/  IADD3 R0, PT, PT, R0, 0x10, RZ ;  /* 0x0000001000007810 */ /* 0x000fc60007ffe0ff */
[----:B--2---:R-:W-:Y:S01]  /*0900*/  IMAD.WIDE R24, R3, 0x4, R4 ;  /* 0x0000000403187825 */ /* 0x004fe200078e0204 */
        /* <DEDUP_REMOVED lines=34> */
.L_x_7:
[----:B------:R-:W-:-:S13]  /*0b30*/  ISETP.NE.AND P0, PT, R2, RZ, PT ;  /* 0x000000ff0200720c */ /* 0x000fda0003f05270 */
[----:B------:R-:W-:Y:S05]  /*0b40*/  @!P0 EXIT ;  /* 0x000000000000894d */ /* 0x000fea0003800000 */
[----:B------:R-:W0:Y:S01]  /*0b50*/  LDCU UR4, c[0x0][0x394] ;  /* 0x00007280ff0477ac */ /* 0x000e220008000800 */
[----:B------:R-:W-:Y:S01]  /*0b60*/  ISETP.GE.U32.AND P0, PT, R2, 0x8, PT ;  /* 0x000000080200780c */ /* 0x000fe20003f06070 */
[----:B0-----:R-:W-:-:S06]  /*0b70*/  ULOP3.LUT UR5, UR4, 0x7, URZ, 0xc0, !UPT ;  /* 0x0000000704057892 */ /* 0x001fcc000f8ec0ff */
[----:B------:R-:W-:-:S06]  /*0b80*/  ISETP.NE.AND P1, PT, RZ, UR5, PT ;  /* 0x00000005ff007c0c */ /* 0x000fcc000bf25270 */
[----:B------:R-:W-:Y:S07]  /*0b90*/  @!P0 BRA `(.L_x_9) ;  /* 0x0000000000448947 */ /* 0x000fee0003800000 */
[----:B------:R-:W-:Y:S01]  /*0ba0*/  IMAD.WIDE R6, R3, 0x4, R4 ;  /* 0x0000000403067825 */ /* 0x000fe200078e0204 */
[----:B--2---:R-:W-:-:S03]  /*0bb0*/  MOV R21, 0x7fffffff ;  /* 0x7fffffff00157802 */ /* 0x004fc60000000f00 */
[C---:B------:R-:W-:Y:S02]  /*0bc0*/  IMAD.WIDE R8, R3.reuse, 0x4, R6 ;  /* 0x0000000403087825 */ /* 0x040fe400078e0206 */
        /* <DEDUP_REMOVED lines=11> */
[----:B------:R-:W-:-:S05]  /*0c80*/  IMAD.WIDE R18, R3, 0x4, R16 ;  /* 0x0000000403127825 */ /* 0x000fca00078e0210 */
[----:B------:R1:W-:Y:S01]  /*0c90*/  STG.E desc[UR6][R18.64], R21 ;  /* 0x0000001512007986 */ /* 0x0003e2000c101906 */
[----:B0-----:R-:W-:-:S07]  /*0ca0*/  IMAD.WIDE R4, R3, 0x4, R18 ;  /* 0x0000000403047825 */ /* 0x001fce00078e0212 */
.L_x_9:
        /* <DEDUP_REMOVED lines=14> */
.L_x_10:
[----:B------:R-:W-:Y:S05]  /*0d90*/  @!P0 EXIT ;  /* 0x000000000000894d */ /* 0x000fea0003800000 */
[----:B-1-3--:R-:W-:Y:S01]  /*0da0*/  MOV R7, 0x7fffffff ;  /* 0x7fffffff00077802 */ /* 0x00afe20000000f00 */
[----:B------:R-:W-:-:S12]  /*0db0*/  UIADD3 UR4, UPT, UPT, -UR4, URZ, URZ ;  /* 0x000000ff04047290 */ /* 0x000fd8000fffe1ff */
.L_x_11:
[----:B------:R-:W-:Y:S01]  /*0dc0*/  UIADD3 UR4, UPT, UPT, UR4, 0x1, URZ ;  /* 0x0000000104047890 */ /* 0x000fe2000fffe0ff */
[----:B------:R0:W-:Y:S03]  /*0dd0*/  STG.E desc[UR6][R4.64], R7 ;  /* 0x0000000704007986 */ /* 0x0001e6000c101906 */
[----:B------:R-:W-:Y:S01]  /*0de0*/  UISETP.NE.AND UP0, UPT, UR4, URZ, UPT ;  /* 0x000000ff0400728c */ /* 0x000fe2000bf05270 */
[----:B0-----:R-:W-:-:S08]  /*0df0*/  IMAD.WIDE R4, R3, 0x4, R4 ;  /* 0x0000000403047825 */ /* 0x001fd000078e0204 */
[----:B------:R-:W-:Y:S05]  /*0e00*/  BRA.U UP0, `(.L_x_11) ;  /* 0xfffffffd00ec7547 */ /* 0x000fea000b83ffff */
[----:B------:R-:W-:Y:S05]  /*0e10*/  EXIT ;  /* 0x000000000000794d */ /* 0x000fea0003800000 */
.L_x_6:
[-C--:B------:R-:W-:Y:S02]  /*0e20*/  I2FP.F32.U32 R0, R5.reuse ;  /* 0x0000000500007245 */ /* 0x080fe40000201000 */
[----:B------:R-:W-:-:S03]  /*0e30*/  IADD3 R10, PT, PT, R24, R5, RZ ;  /* 0x00000005180a7210 */ /* 0x000fc60007ffe0ff */
[----:B------:R-:W-:-:S05]  /*0e40*/  VIADD R2, R0, 0x1800000 ;  /* 0x0180000000027836 */ /* 0x000fca0000000000 */
[----:B------:R-:W-:-:S04]  /*0e50*/  LOP3.LUT R2, R2, 0x7f800000, RZ, 0xc0, !PT ;  /* 0x7f80000002027812 */ /* 0x000fc800078ec0ff */
[----:B------:R-:W-:-:S13]  /*0e60*/  ISETP.GT.U32.AND P0, PT, R2, 0x1ffffff, PT ;  /* 0x01ffffff0200780c */ /* 0x000fda0003f04070 */
[----:B------:R-:W-:Y:S05]  /*0e70*/  @P0 BRA `(.L_x_12) ;  /* 0x0000000000100947 */ /* 0x000fea0003800000 */
[----:B------:R-:W-:-:S07]  /*0e80*/  MOV R8, 0xea0 ;  /* 0x00000ea000087802 */ /* 0x000fce0000000f00 */
[----:B------:R-:W-:Y:S05]  /*0e90*/  CALL.REL.NOINC `($__internal_0_$__cuda_sm20_rcp_rn_f32_slowpath) ;  /* 0x00000024005c7944 */ /* 0x000fea0003c00000 */
[----:B------:R-:W-:Y:S01]  /*0ea0*/  MOV R2, R0 ;  /* 0x0000000000027202 */ /* 0x000fe20000000f00 */
[----:B------:R-:W-:Y:S06]  /*0eb0*/  BRA `(.L_x_13) ;  /* 0x0000000000107947 */ /* 0x000fec0003800000 */
.L_x_12:
[----:B------:R-:W0:Y:S02]  /*0ec0*/  MUFU.RCP R3, R0 ;  /* 0x0000000000037308 */ /* 0x000e240000001000 */
[----:B0-----:R-:W-:-:S04]  /*0ed0*/  FFMA R2, R0, R3, -1 ;  /* 0xbf80000000027423 */ /* 0x001fc80000000003 */
[----:B------:R-:W-:-:S04]  /*0ee0*/  FADD.FTZ R2, -R2, -RZ ;  /* 0x800000ff02027221 */ /* 0x000fc80000010100 */
[----:B------:R-:W-:-:S07]  /*0ef0*/  FFMA R2, R3, R2, R3 ;  /* 0x0000000203027223 */ /* 0x000fce0000000003 */
.L_x_13:
[----:B------:R-:W0:Y:S01]  /*0f00*/  LDCU.64 UR4, c[0x0][0x3a0] ;  /* 0x00007400ff0477ac */ /* 0x000e220008000a00 */
[----:B------:R-:W-:Y:S01]  /*0f10*/  ISETP.GE.AND P0, PT, R10, 0x1, PT ;  /* 0x000000010a00780c */ /* 0x000fe20003f06270 */
[----:B------:R-:W-:Y:S01]  /*0f20*/  BSSY.RECONVERGENT B0, `(.L_x_14) ;  /* 0x0000070000007945 */ /* 0x000fe20003800200 */
[----:B------:R-:W-:Y:S01]  /*0f30*/  SHF.L.U32 R20, R18, 0x2, RZ ;  /* 0x0000000212147819 */ /* 0x000fe200000006ff */
[----:B------:R-:W-:Y:S01]  /*0f40*/  FADD R5, -R2, 1 ;  /* 0x3f80000002057421 */ /* 0x000fe20000000100 */
[----:B------:R-:W-:Y:S02]  /*0f50*/  SHF.L.U64.HI R23, R18, 0x2, R19 ;  /* 0x0000000212177819 */ /* 0x000fe40000010213 */
[----:B0-----:R-:W-:-:S04]  /*0f60*/  IADD3 R4, P1, PT, R20, UR4, RZ ;  /* 0x0000000414047c10 */ /* 0x001fc8000ff3e0ff */
[----:B------:R-:W-:-:S03]  /*0f70*/  IADD3.X R7, PT, PT, R23, UR5, RZ, P1, !PT ;  /* 0x0000000517077c10 */ /* 0x000fc60008ffe4ff */
[----:B------:R-:W-:Y:S06]  /*0f80*/  @!P0 BRA `(.L_x_15) ;  /* 0x0000000400a48947 */ /* 0x000fec0003800000 */
[C---:B------:R-:W-:Y:S01]  /*0f90*/  ISETP.GE.U32.AND P0, PT, R10.reuse, 0x10, PT ;  /* 0x000000100a00780c */ /* 0x040fe20003f06070 */
[----:B------:R-:W-:Y:S01]  /*0fa0*/  BSSY.RECONVERGENT B1, `(.L_x_16) ;  /* 0x0000033000017945 */ /* 0x000fe20003800200 */
[----:B------:R-:W-:Y:S01]  /*0fb0*/  LOP3.LUT R0, R10, 0xf, RZ, 0xc0, !PT ;  /* 0x0000000f0a007812 */ /* 0x000fe200078ec0ff */
[----:B------:R-:W-:Y:S01]  /*0fc0*/  IMAD.MOV.U32 R9, RZ, RZ, R7 ;  /* 0x000000ffff097224 */ /* 0x000fe200078e0007 */
[----:B------:R-:W-:-:S09]  /*0fd0*/  MOV R8, R4 ;  /* 0x0000000400087202 */ /* 0x000fd20000000f00 */
[----:B------:R-:W-:Y:S05]  /*0fe0*/  @!P0 BRA `(.L_x_17) ;  /* 0x0000000000b88947 */ /* 0x000fea0003800000 */
[----:B------:R-:W0:Y:S01]  /*0ff0*/  LDC R3, c[0x0][0x390] ;  /* 0x0000e400ff037b82 */ /* 0x000e220000000800 */
[----:B------:R-:W-:Y:S01]  /*1000*/  LOP3.LUT R6, R10, 0x7ffffff0, RZ, 0xc0, !PT ;  /* 0x7ffffff00a067812 */ /* 0x000fe200078ec0ff */
[----:B------:R-:W-:Y:S01]  /*1010*/  BSSY.RECONVERGENT B2, `(.L_x_17) ;  /* 0x000002b000027945 */ /* 0x000fe20003800200 */
[----:B------:R-:W-:Y:S02]  /*1020*/  MOV R36, R4 ;  /* 0x0000000400247202 */ /* 0x000fe40000000f00 */
[----:B------:R-:W-:Y:S02]  /*1030*/  MOV R37, R7 ;  /* 0x0000000700257202 */ /* 0x000fe40000000f00 */
[----:B------:R-:W-:-:S07]  /*1040*/  IADD3 R6, PT, PT, -R6, RZ, RZ ;  /* 0x000000ff06067210 */ /* 0x000fce0007ffe1ff */
.L_x_18:
[----:B------:R-:W-:Y:S01]  /*1050*/  MOV R8, R36 ;  /* 0x0000002400087202 */ /* 0x000fe20000000f00 */
[----:B------:R-:W-:Y:S01]  /*1060*/  IMAD.MOV.U32 R9, RZ, RZ, R37 ;  /* 0x000000ffff097224 */ /* 0x000fe200078e0025 */
[----:B-1----:R-:W-:Y:S02]  /*1070*/  MOV R11, 0x7fffffff ;  /* 0x7fffffff000b7802 */ /* 0x002fe40000000f00 */
[----:B------:R-:W-:Y:S01]  /*1080*/  IADD3 R6, PT, PT, R6, 0x10, RZ ;  /* 0x0000001006067810 */ /* 0x000fe20007ffe0ff */
[C---:B0-----:R-:W-:Y:S02]  /*1090*/  IMAD.WIDE R26, R3.reuse, 0x4, R8 ;  /* 0x00000004031a7825 */ /* 0x041fe400078e0208 */
[----:B------:R0:W-:Y:S01]  /*10a0*/  STG.E desc[UR6][R8.64], R11 ;  /* 0x0000000b08007986 */ /* 0x0001e2000c101906 */
[----:B------:R-:W-:Y:S01]  /*10b0*/  ISETP.NE.AND P0, PT, R6, RZ, PT ;  /* 0x000000ff0600720c */ /* 0x000fe20003f05270 */
[C---:B------:R-:W-:Y:S02]  /*10c0*/  IMAD.WIDE R28, R3.reuse, 0x4, R26 ;  /* 0x00000004031c7825 */ /* 0x040fe400078e021a */
[----:B------:R1:W-:Y:S04]  /*10d0*/  STG.E desc[UR6][R26.64], R11 ;  /* 0x0000000b1a007986 */ /* 0x0003e8000c101906 */
[----:B------:R2:W-:Y:S01]  /*10e0*/  STG.E desc[UR6][R28.64], R11 ;  /* 0x0000000b1c007986 */ /* 0x0005e2000c101906 */
[----:B------:R-:W-:-:S04]  /*10f0*/  IMAD.WIDE R30, R3, 0x4, R28 ;  /* 0x00000004031e7825 */ /* 0x000fc800078e021c */
[C---:B0-----:R-:W-:Y:S01]  /*1100*/  IMAD.WIDE R8, R3.reuse, 0x40, R8 ;  /* 0x0000004003087825 */ /* 0x041fe200078e0208 */
[----:B------:R0:W-:Y:S03]  /*1110*/  STG.E desc[UR6][R30.64], R11 ;  /* 0x0000000b1e007986 */ /* 0x0001e6000c101906 */
[----:B------:R-:W-:-:S05]  /*1120*/  IMAD.WIDE R32, R3, 0x4, R30 ;  /* 0x0000000403207825 */ /* 0x000fca00078e021e */
[----:B------:R3:W-:Y:S01]  /*1130*/  STG.E desc[UR6][R32.64], R11 ;  /* 0x0000000b20007986 */ /* 0x0007e2000c101906 */
        /* <DEDUP_REMOVED lines=8> */
[----:B-1----:R-:W-:-:S05]  /*11c0*/  IMAD.WIDE R26, R3, 0x4, R16 ;  /* 0x00000004031a7825 */ /* 0x002fca00078e0210 */
[----:B------:R1:W-:Y:S01]  /*11d0*/  STG.E desc[UR6][R26.64], R11 ;  /* 0x0000000b1a007986 */ /* 0x0003e2000c101906 */
[----:B--2---:R-:W-:-:S05]  /*11e0*/  IMAD.WIDE R28, R3, 0x4, R26 ;  /* 0x00000004031c7825 */ /* 0x004fca00078e021a */
[----:B------:R1:W-:Y:S01]  /*11f0*/  STG.E desc[UR6][R28.64], R11 ;  /* 0x0000000b1c007986 */ /* 0x0003e2000c101906 */
[----:B0-----:R-:W-:-:S05]  /*1200*/  IMAD.WIDE R30, R3, 0x4, R28 ;  /* 0x00000004031e7825 */ /* 0x001fca00078e021c */
[----:B------:R1:W-:Y:S01]  /*1210*/  STG.E desc[UR6][R30.64], R11 ;  /* 0x0000000b1e007986 */ /* 0x0003e2000c101906 */
[----:B---3--:R-:W-:-:S05]  /*1220*/  IMAD.WIDE R32, R3, 0x4, R30 ;  /* 0x0000000403207825 */ /* 0x008fca00078e021e */
[----:B------:R1:W-:Y:S01]  /*1230*/  STG.E desc[UR6][R32.64], R11 ;  /* 0x0000000b20007986 */ /* 0x0003e2000c101906 */
[----:B------:R-:W-:-:S05]  /*1240*/  IMAD.WIDE R34, R3, 0x4, R32 ;  /* 0x0000000403227825 */ /* 0x000fca00078e0220 */
[----:B------:R1:W-:Y:S01]  /*1250*/  STG.E desc[UR6][R34.64], R11 ;  /* 0x0000000b22007986 */ /* 0x0003e2000c101906 */
[----:B----4-:R-:W-:-:S05]  /*1260*/  IMAD.WIDE R12, R3, 0x4, R34 ;  /* 0x00000004030c7825 */ /* 0x010fca00078e0222 */
[----:B------:R1:W-:Y:S01]  /*1270*/  STG.E desc[UR6][R12.64], R11 ;  /* 0x0000000b0c007986 */ /* 0x0003e2000c101906 */
[----:B-----5:R-:W-:-:S05]  /*1280*/  IMAD.WIDE R14, R3, 0x4, R12 ;  /* 0x00000004030e7825 */ /* 0x020fca00078e020c */
[----:B------:R1:W-:Y:S01]  /*1290*/  STG.E desc[UR6][R14.64], R11 ;  /* 0x0000000b0e007986 */ /* 0x0003e2000c101906 */
[----:B------:R-:W-:Y:S01]  /*12a0*/  IMAD.WIDE R36, R3, 0x4, R14 ;  /* 0x0000000403247825 */ /* 0x000fe200078e020e */
[----:B------:R-:W-:Y:S06]  /*12b0*/  @P0 BRA `(.L_x_18) ;  /* 0xfffffffc00640947 */ /* 0x000fec000383ffff */
[----:B------:R-:W-:Y:S05]  /*12c0*/  BSYNC.RECONVERGENT B2 ;  /* 0x0000000000027941 */ /* 0x000fea0003800200 */
.L_x_17:
[----:B------:R-:W-:Y:S05]  /*12d0*/  BSYNC.RECONVERGENT B1 ;  /* 0x0000000000017941 */ /* 0x000fea0003800200 */
.L_x_16:
[----:B------:R-:W-:-:S13]  /*12e0*/  ISETP.NE.AND P0, PT, R0, RZ, PT ;  /* 0x000000ff0000720c */ /* 0x000fda0003f05270 */
[----:B------:R-:W-:Y:S05]  /*12f0*/  @!P0 BRA `(.L_x_15) ;  /* 0x0000000000c88947 */ /* 0x000fea0003800000 */
[----:B------:R-:W-:Y:S01]  /*1300*/  ISETP.GE.U32.AND P0, PT, R0, 0x8, PT ;  /* 0x000000080000780c */ /* 0x000fe20003f06070 */
[----:B------:R-:W-:Y:S01]  /*1310*/  BSSY.RECONVERGENT B1, `(.L_x_19) ;  /* 0x0000016000017945 */ /* 0x000fe20003800200 */
[----:B------:R-:W-:-:S04]  /*1320*/  LOP3.LUT R6, R10, 0x7, RZ, 0xc0, !PT ;  /* 0x000000070a067812 */ /* 0x000fc800078ec0ff */
[----:B------:R-:W-:-:S07]  /*1330*/  ISETP.NE.AND P1, PT, R6, RZ, PT ;  /* 0x000000ff0600720c */ /* 0x000fce0003f25270 */
[----:B------:R-:W-:Y:S06]  /*1340*/  @!P0 BRA `(.L_x_20) ;  /* 0x0000000000488947 */ /* 0x000fec0003800000 */
[----:B-1----:R-:W0:Y:S01]  /*1350*/  LDC R11, c[0x0][0x390] ;  /* 0x0000e400ff0b7b82 */ /* 0x002e220000000800 */
[----:B------:R-:W-:-:S05]  /*1360*/  MOV R3, 0x7fffffff ;  /* 0x7fffffff00037802 */ /* 0x000fca0000000f00 */
[----:B------:R1:W-:Y:S01]  /*1370*/  STG.E desc[UR6][R8.64], R3 ;  /* 0x0000000308007986 */ /* 0x0003e2000c101906 */
[----:B0-----:R-:W-:-:S05]  /*1380*/  IMAD.WIDE R28, R11, 0x4, R8 ;  /* 0x000000040b1c7825 */ /* 0x001fca00078e0208 */
        /* <DEDUP_REMOVED lines=13> */
[----:B-1----:R-:W-:-:S07]  /*1460*/  IMAD.WIDE R8, R11, 0x4, R32 ;  /* 0x000000040b087825 */ /* 0x002fce00078e0220 */
.L_x_20:
[----:B------:R-:W-:Y:S05]  /*1470*/  BSYNC.RECONVERGENT B1 ;  /* 0x0000000000017941 */ /* 0x000fea0003800200 */
.L_x_19:
[----:B------:R-:W-:Y:S05]  /*1480*/  @!P1 BRA `(.L_x_15) ;  /* 0x0000000000649947 */ /* 0x000fea0003800000 */
[----:B------:R-:W-:Y:S01]  /*1490*/  ISETP.GE.U32.AND P0, PT, R6, 0x4, PT ;  /* 0x000000040600780c */ /* 0x000fe20003f06070 */
[----:B------:R-:W-:Y:S01]  /*14a0*/  BSSY.RECONVERGENT B1, `(.L_x_21) ;  /* 0x000000e000017945 */ /* 0x000fe20003800200 */
[----:B------:R-:W-:-:S04]  /*14b0*/  LOP3.LUT R0, R10, 0x3, RZ, 0xc0, !PT ;  /* 0x000000030a007812 */ /* 0x000fc800078ec0ff */
[----:B------:R-:W-:-:S07]  /*14c0*/  ISETP.NE.AND P1, PT, R0, RZ, PT ;  /* 0x000000ff0000720c */ /* 0x000fce0003f25270 */
[----:B------:R-:W-:Y:S06]  /*14d0*/  @!P0 BRA `(.L_x_22) ;  /* 0x0000000000288947 */ /* 0x000fec0003800000 */
[----:B-1----:R-:W1:Y:S01]  /*14e0*/  LDC R11, c[0x0][0x390] ;  /* 0x0000e400ff0b7b82 */ /* 0x002e620000000800 */
[----:B0-----:R-:W-:-:S05]  /*14f0*/  MOV R3, 0x7fffffff ;  /* 0x7fffffff00037802 */ /* 0x001fca0000000f00 */
[----:B------:R0:W-:Y:S01]  /*1500*/  STG.E desc[UR6][R8.64], R3 ;  /* 0x0000000308007986 */ /* 0x0001e2000c101906 */
[----:B-1----:R-:W-:-:S05]  /*1510*/  IMAD.WIDE R12, R11, 0x4, R8 ;  /* 0x000000040b0c7825 */ /* 0x002fca00078e0208 */
[----:B------:R2:W-:Y:S01]  /*1520*/  STG.E desc[UR6][R12.64], R3 ;  /* 0x000000030c007986 */ /* 0x0005e2000c101906 */
[----:B------:R-:W-:-:S05]  /*1530*/  IMAD.WIDE R14, R11, 0x4, R12 ;  /* 0x000000040b0e7825 */ /* 0x000fca00078e020c */
[----:B------:R2:W-:Y:S01]  /*1540*/  STG.E desc[UR6][R14.64], R3 ;  /* 0x000000030e007986 */ /* 0x0005e2000c101906 */
[----:B------:R-:W-:-:S05]  /*1550*/  IMAD.WIDE R16, R11, 0x4, R14 ;  /* 0x000000040b107825 */ /* 0x000fca00078e020e */
[----:B------:R2:W-:Y:S01]  /*1560*/  STG.E desc[UR6][R16.64], R3 ;  /* 0x0000000310007986 */ /* 0x0005e2000c101906 */
[----:B0-----:R-:W-:-:S07]  /*1570*/  IMAD.WIDE R8, R11, 0x4, R16 ;  /* 0x000000040b087825 */ /* 0x001fce00078e0210 */
.L_x_22:
[----:B------:R-:W-:Y:S05]  /*1580*/  BSYNC.RECONVERGENT B1 ;  /* 0x0000000000017941 */ /* 0x000fea0003800200 */
.L_x_21:
[----:B------:R-:W-:Y:S05]  /*1590*/  @!P1 BRA `(.L_x_15) ;  /* 0x0000000000209947 */ /* 0x000fea0003800000 */
[----:B-1----:R-:W1:Y:S01]  /*15a0*/  LDC R11, c[0x0][0x390] ;  /* 0x0000e400ff0b7b82 */ /* 0x002e620000000800 */
[----:B------:R-:W-:Y:S01]  /*15b0*/  IMAD.MOV R0, RZ, RZ, -R0 ;  /* 0x000000ffff007224 */ /* 0x000fe200078e0a00 */
[----:B0-2---:R-:W-:-:S07]  /*15c0*/  MOV R3, 0x7fffffff ;  /* 0x7fffffff00037802 */ /* 0x005fce0000000f00 */
.L_x_23:
[----:B------:R-:W-:Y:S01]  /*15d0*/  IADD3 R0, PT, PT, R0, 0x1, RZ ;  /* 0x0000000100007810 */ /* 0x000fe20007ffe0ff */
[----:B------:R1:W-:Y:S03]  /*15e0*/  STG.E desc[UR6][R8.64], R3 ;  /* 0x0000000308007986 */ /* 0x0003e6000c101906 */
[----:B------:R-:W-:Y:S01]  /*15f0*/  ISETP.NE.AND P0, PT, R0, RZ, PT ;  /* 0x000000ff0000720c */ /* 0x000fe20003f05270 */
[----:B-1----:R-:W-:-:S12]  /*1600*/  IMAD.WIDE R8, R11, 0x4, R8 ;  /* 0x000000040b087825 */ /* 0x002fd800078e0208 */
[----:B------:R-:W-:Y:S05]  /*1610*/  @P0 BRA `(.L_x_23) ;  /* 0xfffffffc00ec0947 */ /* 0x000fea000383ffff */
.L_x_15:
[----:B------:R-:W-:Y:S05]  /*1620*/  BSYNC.RECONVERGENT B0 ;  /* 0x0000000000007941 */ /* 0x000fea0003800200 */
.L_x_14:
[----:B------:R-:W3:Y:S08]  /*1630*/  LDC R25, c[0x0][0x390] ;  /* 0x0000e400ff197b82 */ /* 0x000ef00000000800 */
[----:B012---:R-:W0:Y:S01]  /*1640*/  LDC.64 R12, c[0x0][0x380] ;  /* 0x0000e000ff0c7b82 */ /* 0x007e220000000a00 */
[----:B---3--:R-:W-:Y:S01]  /*1650*/  SHF.R.S32.HI R9, RZ, 0x1f, R25 ;  /* 0x0000001fff097819 */ /* 0x008fe20000011419 */
[----:B------:R-:W-:-:S04]  /*1660*/  IMAD.WIDE.U32 R14, R24, R25, R18 ;  /* 0x00000019180e7225 */ /* 0x000fc800078e0012 */
[----:B------:R-:W-:Y:S01]  /*1670*/  IMAD R0, R24, R9, R15 ;  /* 0x0000000918007224 */ /* 0x000fe200078e020f */
[----:B0-----:R-:W-:-:S04]  /*1680*/  LEA R16, P0, R14, R12, 0x2 ;  /* 0x0000000c0e107211 */ /* 0x001fc800078010ff */
[----:B------:R-:W-:-:S05]  /*1690*/  LEA.HI.X R17, R14, R13, R0, 0x2, P0 ;  /* 0x0000000d0e117211 */ /* 0x000fca00000f1400 */
[----:B------:R0:W5:Y:S01]  /*16a0*/  LDG.E.CONSTANT R6, desc[UR6][R16.64] ;  /* 0x0000000610067981 */ /* 0x000162000c1e9900 */
[----:B------:R-:W-:Y:S01]  /*16b0*/  IADD3 R21, PT, PT, R24, 0x1, RZ ;  /* 0x0000000118157810 */ /* 0x000fe20007ffe0ff */
[----:B------:R-:W-:Y:S01]  /*16c0*/  BSSY.RECONVERGENT B0, `(.L_x_24) ;  /* 0x0000072000007945 */ /* 0x000fe20003800200 */
[----:B------:R-:W-:Y:S01]  /*16d0*/  IMAD.MOV.U32 R3, RZ, RZ, RZ ;  /* 0x000000ffff037224 */ /* 0x000fe200078e00ff */
[----:B------:R-:W-:Y:S01]  /*16e0*/  MOV R28, R24 ;  /* 0x00000018001c7202 */ /* 0x000fe20000000f00 */
[----:B------:R-:W-:Y:S01]  /*16f0*/  IMAD.MOV.U32 R8, RZ, RZ, RZ ;  /* 0x000000ffff087224 */ /* 0x000fe200078e00ff */
[----:B------:R-:W-:-:S04]  /*1700*/  VIMNMX R11, PT, PT, R10, R21, !PT ;  /* 0x000000150a0b7248 */ /* 0x000fc80007fe0100 */
[CC--:B------:R-:W-:Y:S02]  /*1710*/  IADD3 R0, PT, PT, R24.reuse, -R11.reuse, RZ ;  /* 0x8000000b18007210 */ /* 0x0c0fe40007ffe0ff */
[----:B------:R-:W-:Y:S02]  /*1720*/  IADD3 R22, PT, PT, -R24, R11, RZ ;  /* 0x0000000b18167210 */ /* 0x000fe40007ffe1ff */
[----:B------:R-:W-:Y:S01]  /*1730*/  ISETP.GT.U32.AND P0, PT, R0, -0x4, PT ;  /* 0xfffffffc0000780c */ /* 0x000fe20003f04070 */
[----:B------:R-:W-:Y:S01]  /*1740*/  HFMA2 R0, -RZ, RZ, 0, 0 ;  /* 0x00000000ff007431 */ /* 0x000fe200000001ff */
[----:B------:R-:W-:Y:S02]  /*1750*/  MOV R11, RZ ;  /* 0x000000ff000b7202 */ /* 0x000fe40000000f00 */
[----:B------:R-:W-:-:S09]  /*1760*/  LOP3.LUT R29, R22, 0x3, RZ, 0xc0, !PT ;  /* 0x00000003161d7812 */ /* 0x000fd200078ec0ff */
[----:B0-----:R-:W-:Y:S05]  /*1770*/  @P0 BRA `(.L_x_25) ;  /* 0x0000000400980947 */ /* 0x001fea0003800000 */
[----:B------:R-:W-:Y:S01]  /*1780*/  LOP3.LUT R30, R22, 0xfffffffc, RZ, 0xc0, !PT ;  /* 0xfffffffc161e7812 */ /* 0x000fe200078ec0ff */
[----:B------:R-:W-:Y:S01]  /*1790*/  BSSY.RECONVERGENT B1, `(.L_x_26) ;  /* 0x0000063000017945 */ /* 0x000fe20003800200 */
[----:B------:R-:W-:Y:S02]  /*17a0*/  IADD3 R28, PT, PT, R24, 0x2, RZ ;  /* 0x00000002181c7810 */ /* 0x000fe40007ffe0ff */
[----:B------:R-:W-:Y:S02]  /*17b0*/  MOV R3, RZ ;  /* 0x000000ff00037202 */ /* 0x000fe40000000f00 */
[----:B------:R-:W-:-:S07]  /*17c0*/  IADD3 R30, PT, PT, -R30, RZ, RZ ;  /* 0x000000ff1e1e7210 */ /* 0x000fce0007ffe1ff */
.L_x_27:
[----:B------:R-:W-:-:S05]  /*17d0*/  IADD3 R16, PT, PT, R28, -0x1, RZ ;  /* 0xffffffff1c107810 */ /* 0x000fca0007ffe0ff */
[----:B------:R-:W-:-:S04]  /*17e0*/  IMAD.WIDE.U32 R14, R16, R25, R18 ;  /* 0x00000019100e7225 */ /* 0x000fc800078e0012 */
[----:B------:R-:W-:Y:S01]  /*17f0*/  IMAD R16, R16, R9, R15 ;  /* 0x0000000910107224 */ /* 0x000fe200078e020f */
[----:B------:R-:W-:-:S04]  /*1800*/  LEA R26, P0, R14, R12, 0x2 ;  /* 0x0000000c0e1a7211 */ /* 0x000fc800078010ff */
[----:B------:R-:W-:-:S05]  /*1810*/  LEA.HI.X R27, R14, R13, R16, 0x2, P0 ;  /* 0x0000000d0e1b7211 */ /* 0x000fca00000f1410 */
[----:B------:R-:W2:Y:S01]  /*1820*/  LDG.E.CONSTANT R31, desc[UR6][R26.64] ;  /* 0x000000061a1f7981 */ /* 0x000ea2000c1e9900 */
[----:B------:R-:W-:-:S04]  /*1830*/  IMAD.WIDE.U32 R14, R28, R25, R18 ;  /* 0x000000191c0e7225 */ /* 0x000fc800078e0012 */
[----:B------:R-:W-:Y:S01]  /*1840*/  IMAD R15, R28, R9, R15 ;  /* 0x000000091c0f7224 */ /* 0x000fe200078e020f */
[----:B------:R-:W-:-:S04]  /*1850*/  LEA R16, P0, R14, R12, 0x2 ;  /* 0x0000000c0e107211 */ /* 0x000fc800078010ff */
[----:B------:R-:W-:-:S05]  /*1860*/  LEA.HI.X R17, R14, R13, R15, 0x2, P0 ;  /* 0x0000000d0e117211 */ /* 0x000fca00000f140f */
[----:B------:R-:W3:Y:S01]  /*1870*/  LDG.E.CONSTANT R32, desc[UR6][R16.64] ;  /* 0x0000000610207981 */ /* 0x000ee2000c1e9900 */
[----:B--2--5:R-:W-:-:S05]  /*1880*/  FADD R14, R31, -R6 ;  /* 0x800000061f0e7221 */ /* 0x024fca0000000000 */
[-C--:B------:R-:W-:Y:S02]  /*1890*/  FMNMX R34, RZ, R14.reuse, !PT ;  /* 0x0000000eff227209 */ /* 0x080fe40007800000 */
[----:B------:R-:W-:Y:S02]  /*18a0*/  FMNMX R26, RZ, -R14, !PT ;  /* 0x8000000eff1a7209 */ /* 0x000fe40007800000 */
[----:B------:R-:W-:Y:S01]  /*18b0*/  FSETP.GE.AND P0, PT, |R11|, |R34|, PT ;  /* 0x400000220b00720b */ /* 0x000fe20003f06200 */
[----:B------:R-:W-:Y:S01]  /*18c0*/  FADD R6, R34, R11 ;  /* 0x0000000b22067221 */ /* 0x000fe20000000000 */
[----:B------:R-:W-:Y:S01]  /*18d0*/  FSETP.GE.AND P1, PT, |R3|, |R26|, PT ;  /* 0x4000001a0300720b */ /* 0x000fe20003f26200 */
[----:B------:R-:W-:Y:S02]  /*18e0*/  FADD R14, R26, R3 ;  /* 0x000000031a0e7221 */ /* 0x000fe40000000000 */
[----:B------:R-:W-:Y:S01]  /*18f0*/  FADD R36, R34, -R6 ;  /* 0x8000000622247221 */ /* 0x000fe20000000000 */
[----:B---3--:R-:W-:Y:S01]  /*1900*/  FADD R31, -R31, R32 ;  /* 0x000000201f1f7221 */ /* 0x008fe20000000100 */
[----:B------:R-:W-:-:S02]  /*1910*/  FADD R16, R26, -R14 ;  /* 0x8000000e1a107221 */ /* 0x000fc40000000000 */
[--C-:B------:R-:W-:Y:S01]  /*1920*/  FADD R27, R36, R11.reuse ;  /* 0x0000000b241b7221 */ /* 0x100fe20000000000 */
[----:B------:R-:W-:Y:S01]  /*1930*/  FADD R11, -R6, R11 ;  /* 0x0000000b060b7221 */ /* 0x000fe20000000100 */
[--C-:B------:R-:W-:Y:S01]  /*1940*/  FADD R35, R16, R3.reuse ;  /* 0x0000000310237221 */ /* 0x100fe20000000000 */
[----:B------:R-:W-:Y:S02]  /*1950*/  FADD R3, -R14, R3 ;  /* 0x000000030e037221 */ /* 0x000fe40000000100 */
[----:B------:R-:W-:Y:S01]  /*1960*/  @P0 FADD R27, R34, R11 ;  /* 0x0000000b221b0221 */ /* 0x000fe20000000000 */
[-C--:B------:R-:W-:Y:S01]  /*1970*/  FMNMX R11, RZ, R31.reuse, !PT ;  /* 0x0000001fff0b7209 */ /* 0x080fe20007800000 */
[----:B------:R-:W-:Y:S01]  /*1980*/  @P1 FADD R35, R26, R3 ;  /* 0x000000031a231221 */ /* 0x000fe20000000000 */
[----:B------:R-:W-:Y:S02]  /*1990*/  FMNMX R31, RZ, -R31, !PT ;  /* 0x8000001fff1f7209 */ /* 0x000fe40007800000 */
[C---:B------:R-:W-:Y:S01]  /*19a0*/  FSETP.GE.AND P0, PT, |R6|.reuse, |R11|, PT ;  /* 0x4000000b0600720b */ /* 0x040fe20003f06200 */
[----:B------:R-:W-:-:S02]  /*19b0*/  FADD R33, R6, R11 ;  /* 0x0000000b06217221 */ /* 0x000fc40000000000 */
[----:B------:R-:W-:Y:S02]  /*19c0*/  FADD R37, R14, R31 ;  /* 0x0000001f0e257221 */ /* 0x000fe40000000000 */
[----:B------:R-:W-:-:S04]  /*19d0*/  FADD R3, R11, -R33 ;  /* 0x800000210b037221 */ /* 0x000fc80000000000 */
[C---:B------:R-:W-:Y:S01]  /*19e0*/  FADD R3, R6.reuse, R3 ;  /* 0x0000000306037221 */ /* 0x040fe20000000000 */
[----:B------:R-:W-:-:S04]  /*19f0*/  FADD R6, R6, -R33 ;  /* 0x8000002106067221 */ /* 0x000fc80000000000 */
[----:B------:R-:W-:Y:S01]  /*1a00*/  @P0 FADD R3, R11, R6 ;  /* 0x000000060b030221 */ /* 0x000fe20000000000 */
[----:B------:R-:W-:Y:S01]  /*1a10*/  FSETP.GE.AND P0, PT, |R14|, |R31|, PT ;  /* 0x4000001f0e00720b */ /* 0x000fe20003f06200 */
[----:B------:R-:W-:Y:S01]  /*1a20*/  FADD R11, R31, -R37 ;  /* 0x800000251f0b7221 */ /* 0x000fe20000000000 */
[----:B------:R-:W-:-:S03]  /*1a30*/  VIADD R6, R28, 0x1 ;  /* 0x000000011c067836 */ /* 0x000fc60000000000 */
[C---:B------:R-:W-:Y:S01]  /*1a40*/  FADD R26, R14.reuse, R11 ;  /* 0x0000000b0e1a7221 */ /* 0x040fe20000000000 */
[----:B------:R-:W-:-:S07]  /*1a50*/  FADD R14, R14, -R37 ;  /* 0x800000250e0e7221 */ /* 0x000fce0000000000 */
[----:B------:R-:W-:Y:S01]  /*1a60*/  @P0 FADD R26, R31, R14 ;  /* 0x0000000e1f1a0221 */ /* 0x000fe20000000000 */
[----:B------:R-:W-:-:S04]  /*1a70*/  IMAD.WIDE.U32 R14, R6, R25, R18 ;  /* 0x00000019060e7225 */ /* 0x000fc800078e0012 */
[----:B------:R-:W-:Y:S01]  /*1a80*/  IMAD R6, R6, R9, R15 ;  /* 0x0000000906067224 */ /* 0x000fe200078e020f */
[----:B------:R-:W-:-:S04]  /*1a90*/  LEA R16, P0, R14, R12, 0x2 ;  /* 0x0000000c0e107211 */ /* 0x000fc800078010ff */
[----:B------:R-:W-:-:S05]  /*1aa0*/  LEA.HI.X R17, R14, R13, R6, 0x2, P0 ;  /* 0x0000000d0e117211 */ /* 0x000fca00000f1406 */
[----:B------:R-:W2:Y:S01]  /*1ab0*/  LDG.E.CONSTANT R11, desc[UR6][R16.64] ;  /* 0x00000006100b7981 */ /* 0x000ea2000c1e9900 */
[----:B------:R-:W-:Y:S01]  /*1ac0*/  FADD R8, R27, R8 ;  /* 0x000000081b087221 */ /* 0x000fe20000000000 */
[----:B------:R-:W-:Y:S01]  /*1ad0*/  FADD R35, R35, R0 ;  /* 0x0000000023237221 */ /* 0x000fe20000000000 */
[----:B--2---:R-:W-:-:S05]  /*1ae0*/  FADD R32, -R32, R11 ;  /* 0x0000000b20207221 */ /* 0x004fca0000000100 */
[----:B------:R-:W-:-:S04]  /*1af0*/  FMNMX R6, RZ, R32, !PT ;  /* 0x00000020ff067209 */ /* 0x000fc80007800000 */
[C---:B------:R-:W-:Y:S01]  /*1b00*/  FSETP.GE.AND P0, PT, |R33|.reuse, |R6|, PT ;  /* 0x400000062100720b */ /* 0x040fe20003f06200 */
[----:B------:R-:W-:-:S04]  /*1b10*/  FADD R34, R33, R6 ;  /* 0x0000000621227221 */ /* 0x000fc80000000000 */
[----:B------:R-:W-:-:S04]  /*1b20*/  FADD R14, R6, -R34 ;  /* 0x80000022060e7221 */ /* 0x000fc80000000000 */
[C---:B------:R-:W-:Y:S01]  /*1b30*/  FADD R31, R33.reuse, R14 ;  /* 0x0000000e211f7221 */ /* 0x040fe20000000000 */
[----:B------:R-:W-:-:S04]  /*1b40*/  FADD R33, R33, -R34 ;  /* 0x8000002221217221 */ /* 0x000fc80000000000 */
[----:B------:R-:W-:Y:S01]  /*1b50*/  @P0 FADD R31, R6, R33 ;  /* 0x00000021061f0221 */ /* 0x000fe20000000000 */
[----:B------:R-:W-:-:S04]  /*1b60*/  FMNMX R6, RZ, -R32, !PT ;  /* 0x80000020ff067209 */ /* 0x000fc80007800000 */
[C---:B------:R-:W-:Y:S01]  /*1b70*/  FSETP.GE.AND P0, PT, |R37|.reuse, |R6|, PT ;  /* 0x400000062500720b */ /* 0x040fe20003f06200 */
[----:B------:R-:W-:-:S04]  /*1b80*/  FADD R32, R37, R6 ;  /* 0x0000000625207221 */ /* 0x000fc80000000000 */
[----:B------:R-:W-:-:S04]  /*1b90*/  FADD R14, R6, -R32 ;  /* 0x80000020060e7221 */ /* 0x000fc80000000000 */
[C---:B------:R-:W-:Y:S01]  /*1ba0*/  FADD R33, R37.reuse, R14 ;  /* 0x0000000e25217221 */ /* 0x040fe20000000000 */
[----:B------:R-:W-:-:S04]  /*1bb0*/  FADD R37, R37, -R32 ;  /* 0x8000002025257221 */ /* 0x000fc80000000000 */
[----:B------:R-:W-:Y:S01]  /*1bc0*/  @P0 FADD R33, R6, R37 ;  /* 0x0000002506210221 */ /* 0x000fe20000000000 */
[----:B------:R-:W-:-:S05]  /*1bd0*/  IADD3 R6, PT, PT, R28, 0x2, RZ ;  /* 0x000000021c067810 */ /* 0x000fca0007ffe0ff */
[----:B------:R-:W-:-:S04]  /*1be0*/  IMAD.WIDE.U32 R16, R6, R25, R18 ;  /* 0x0000001906107225 */ /* 0x000fc800078e0012 */
[----:B------:R-:W-:Y:S01]  /*1bf0*/  IMAD R6, R6, R9, R17 ;  /* 0x0000000906067224 */ /* 0x000fe200078e0211 */
[----:B------:R-:W-:-:S04]  /*1c00*/  LEA R14, P0, R16, R12, 0x2 ;  /* 0x0000000c100e7211 */ /* 0x000fc800078010ff */
[----:B------:R-:W-:-:S05]  /*1c10*/  LEA.HI.X R15, R16, R13, R6, 0x2, P0 ;  /* 0x0000000d100f7211 */ /* 0x000fca00000f1406 */
[----:B------:R-:W2:Y:S01]  /*1c20*/  LDG.E.CONSTANT R6, desc[UR6][R14.64] ;  /* 0x000000060e067981 */ /* 0x000ea2000c1e9900 */
[----:B------:R-:W-:Y:S01]  /*1c30*/  IADD3 R30, PT, PT, R30, 0x4, RZ ;  /* 0x000000041e1e7810 */ /* 0x000fe20007ffe0ff */
[----:B------:R-:W-:Y:S01]  /*1c40*/  FADD R8, R8, R3 ;  /* 0x0000000308087221 */ /* 0x000fe20000000000 */
[----:B------:R-:W-:Y:S01]  /*1c50*/  FADD R26, R35, R26 ;  /* 0x0000001a231a7221 */ /* 0x000fe20000000000 */
[----:B------:R-:W-:Y:S02]  /*1c60*/  IADD3 R28, PT, PT, R28, 0x4, RZ ;  /* 0x000000041c1c7810 */ /* 0x000fe40007ffe0ff */
[----:B------:R-:W-:Y:S01]  /*1c70*/  ISETP.NE.AND P1, PT, R30, RZ, PT ;  /* 0x000000ff1e00720c */ /* 0x000fe20003f25270 */
[----:B------:R-:W-:Y:S01]  /*1c80*/  FADD R31, R8, R31 ;  /* 0x0000001f081f7221 */ /* 0x000fe20000000000 */
[----:B------:R-:W-:Y:S01]  /*1c90*/  FADD R26, R26, R33 ;  /* 0x000000211a1a7221 */ /* 0x000fe20000000000 */
[----:B--2---:R-:W-:-:S05]  /*1ca0*/  FADD R17, -R11, R6 ;  /* 0x000000060b117221 */ /* 0x004fca0000000100 */
[-C--:B------:R-:W-:Y:S02]  /*1cb0*/  FMNMX R27, RZ, R17.reuse, !PT ;  /* 0x00000011ff1b7209 */ /* 0x080fe40007800000 */
[----:B------:R-:W-:Y:S02]  /*1cc0*/  FMNMX R17, RZ, -R17, !PT ;  /* 0x80000011ff117209 */ /* 0x000fe40007800000 */
[C---:B------:R-:W-:Y:S01]  /*1cd0*/  FSETP.GE.AND P0, PT, |R34|.reuse, |R27|, PT ;  /* 0x4000001b2200720b */ /* 0x040fe20003f06200 */
[----:B------:R-:W-:Y:S02]  /*1ce0*/  FADD R11, R34, R27 ;  /* 0x0000001b220b7221 */ /* 0x000fe40000000000 */
[----:B------:R-:W-:Y:S02]  /*1cf0*/  FADD R3, R32, R17 ;  /* 0x0000001120037221 */ /* 0x000fe40000000000 */
[----:B------:R-:W-:Y:S02]  /*1d00*/  FADD R37, R27, -R11 ;  /* 0x8000000b1b257221 */ /* 0x000fe40000000000 */
[----:B------:R-:W-:-:S02]  /*1d10*/  FADD R15, R17, -R3 ;  /* 0x80000003110f7221 */ /* 0x000fc40000000000 */
[C---:B------:R-:W-:Y:S01]  /*1d20*/  FADD R0, R34.reuse, R37 ;  /* 0x0000002522007221 */ /* 0x040fe20000000000 */
[----:B------:R-:W-:Y:S01]  /*1d30*/  FADD R34, R34, -R11 ;  /* 0x8000000b22227221 */ /* 0x000fe20000000000 */
[----:B------:R-:W-:-:S03]  /*1d40*/  FADD R15, R32, R15 ;  /* 0x0000000f200f7221 */ /* 0x000fc60000000000 */
[----:B------:R-:W-:Y:S01]  /*1d50*/  @P0 FADD R0, R27, R34 ;  /* 0x000000221b000221 */ /* 0x000fe20000000000 */
[C---:B------:R-:W-:Y:S01]  /*1d60*/  FSETP.GE.AND P0, PT, |R32|.reuse, |R17|, PT ;  /* 0x400000112000720b */ /* 0x040fe20003f06200 */
[----:B------:R-:W-:Y:S02]  /*1d70*/  FADD R32, R32, -R3 ;  /* 0x8000000320207221 */ /* 0x000fe40000000000 */
[----:B------:R-:W-:-:S10]  /*1d80*/  FADD R8, R31, R0 ;  /* 0x000000001f087221 */ /* 0x000fd40000000000 */
[----:B------:R-:W-:-:S04]  /*1d90*/  @P0 FADD R15, R17, R32 ;  /* 0x00000020110f0221 */ /* 0x000fc80000000000 */
[----:B------:R-:W-:Y:S01]  /*1da0*/  FADD R0, R26, R15 ;  /* 0x0000000f1a007221 */ /* 0x000fe20000000000 */
[----:B------:R-:W-:Y:S06]  /*1db0*/  @P1 BRA `(.L_x_27) ;  /* 0xfffffff800841947 */ /* 0x000fec000383ffff */
[----:B------:R-:W-:Y:S05]  /*1dc0*/  BSYNC.RECONVERGENT B1 ;  /* 0x0000000000017941 */ /* 0x000fea0003800200 */
.L_x_26:
[----:B------:R-:W-:-:S07]  /*1dd0*/  IADD3 R28, PT, PT, R28, -0x2, RZ ;  /* 0xfffffffe1c1c7810 */ /* 0x000fce0007ffe0ff */
.L_x_25:
[----:B------:R-:W-:Y:S05]  /*1de0*/  BSYNC.RECONVERGENT B0 ;  /* 0x0000000000007941 */ /* 0x000fea0003800200 */
.L_x_24:
[----:B------:R-:W-:Y:S01]  /*1df0*/  ISETP.NE.AND P0, PT, R29, RZ, PT ;  /* 0x000000ff1d00720c */ /* 0x000fe20003f05270 */
[----:B------:R-:W-:-:S12]  /*1e00*/  BSSY.RECONVERGENT B0, `(.L_x_28) ;  /* 0x0000051000007945 */ /* 0x000fd80003800200 */
[----:B------:R-:W-:Y:S05]  /*1e10*/  @!P0 BRA `(.L_x_29) ;  /* 0x00000004003c8947 */ /* 0x000fea0003800000 */
[----:B------:R-:W-:Y:S01]  /*1e20*/  ISETP.NE.AND P1, PT, R29, 0x1, PT ;  /* 0x000000011d00780c */ /* 0x000fe20003f25270 */
[----:B------:R-:W-:Y:S01]  /*1e30*/  BSSY.RECONVERGENT B1, `(.L_x_30) ;  /* 0x0000032000017945 */ /* 0x000fe20003800200 */
[----:B------:R-:W-:-:S04]  /*1e40*/  LOP3.LUT R22, R22, 0x1, RZ, 0xc0, !PT ;  /* 0x0000000116167812 */ /* 0x000fc800078ec0ff */
[----:B------:R-:W-:-:S07]  /*1e50*/  ISETP.NE.U32.AND P0, PT, R22, 0x1, PT ;  /* 0x000000011600780c */ /* 0x000fce0003f05070 */
[----:B------:R-:W-:Y:S06]  /*1e60*/  @!P1 BRA `(.L_x_31) ;  /* 0x0000000000b89947 */ /* 0x000fec0003800000 */
[----:B------:R-:W-:-:S04]  /*1e70*/  VIADD R16, R28, 0x1 ;  /* 0x000000011c107836 */ /* 0x000fc80000000000 */
[----:B------:R-:W-:-:S04]  /*1e80*/  IMAD.WIDE.U32 R14, R16, R25, R18 ;  /* 0x00000019100e7225 */ /* 0x000fc800078e0012 */
[----:B------:R-:W-:Y:S01]  /*1e90*/  IMAD R15, R16, R9, R15 ;  /* 0x00000009100f7224 */ /* 0x000fe200078e020f */
[----:B------:R-:W-:-:S04]  /*1ea0*/  LEA R16, P1, R14, R12, 0x2 ;  /* 0x0000000c0e107211 */ /* 0x000fc800078210ff */
[----:B------:R-:W-:-:S06]  /*1eb0*/  LEA.HI.X R17, R14, R13, R15, 0x2, P1 ;  /* 0x0000000d0e117211 */ /* 0x000fcc00008f140f */
[----:B------:R-:W2:Y:S01]  /*1ec0*/  LDG.E.CONSTANT R17, desc[UR6][R16.64] ;  /* 0x0000000610117981 */ /* 0x000ea2000c1e9900 */
[----:B------:R-:W-:-:S05]  /*1ed0*/  IADD3 R28, PT, PT, R28, 0x2, RZ ;  /* 0x000000021c1c7810 */ /* 0x000fca0007ffe0ff */
[----:B------:R-:W-:-:S04]  /*1ee0*/  IMAD.WIDE.U32 R14, R28, R25, R18 ;  /* 0x000000191c0e7225 */ /* 0x000fc800078e0012 */
[----:B------:R-:W-:Y:S01]  /*1ef0*/  IMAD R15, R28, R9, R15 ;  /* 0x000000091c0f7224 */ /* 0x000fe200078e020f */
[----:B------:R-:W-:-:S04]  /*1f00*/  LEA R26, P1, R14, R12, 0x2 ;  /* 0x0000000c0e1a7211 */ /* 0x000fc800078210ff */
[----:B------:R-:W-:Y:S01]  /*1f10*/  LEA.HI.X R27, R14, R13, R15, 0x2, P1 ;  /* 0x0000000d0e1b7211 */ /* 0x000fe200008f140f */
[----:B--2--5:R-:W-:-:S04]  /*1f20*/  FADD R14, -R6, R17 ;  /* 0x00000011060e7221 */ /* 0x024fc80000000100 */
[----:B------:R0:W2:Y:S01]  /*1f30*/  LDG.E.CONSTANT R6, desc[UR6][R26.64] ;  /* 0x000000061a067981 */ /* 0x0000a2000c1e9900 */
[-C--:B------:R-:W-:Y:S02]  /*1f40*/  FMNMX R30, RZ, R14.reuse, !PT ;  /* 0x0000000eff1e7209 */ /* 0x080fe40007800000 */
[----:B------:R-:W-:Y:S02]  /*1f50*/  FMNMX R16, RZ, -R14, !PT ;  /* 0x8000000eff107209 */ /* 0x000fe40007800000 */
[C---:B------:R-:W-:Y:S01]  /*1f60*/  FSETP.GE.AND P2, PT, |R11|.reuse, |R30|, PT ;  /* 0x4000001e0b00720b */ /* 0x040fe20003f46200 */
[----:B------:R-:W-:Y:S01]  /*1f70*/  FADD R22, R11, R30 ;  /* 0x0000001e0b167221 */ /* 0x000fe20000000000 */
[C---:B------:R-:W-:Y:S01]  /*1f80*/  FSETP.GE.AND P1, PT, |R3|.reuse, |R16|, PT ;  /* 0x400000100300720b */ /* 0x040fe20003f26200 */
[----:B------:R-:W-:Y:S02]  /*1f90*/  FADD R14, R3, R16 ;  /* 0x00000010030e7221 */ /* 0x000fe40000000000 */
[----:B------:R-:W-:-:S02]  /*1fa0*/  FADD R32, R30, -R22 ;  /* 0x800000161e207221 */ /* 0x000fc40000000000 */
[----:B0-----:R-:W-:-:S04]  /*1fb0*/  FADD R26, R16, -R14 ;  /* 0x8000000e101a7221 */ /* 0x001fc80000000000 */
[----:B------:R-:W-:Y:S01]  /*1fc0*/  FADD R31, R3, R26 ;  /* 0x0000001a031f7221 */ /* 0x000fe20000000000 */
[----:B--2---:R-:W-:Y:S01]  /*1fd0*/  FADD R29, -R17, R6 ;  /* 0x00000006111d7221 */ /* 0x004fe20000000100 */
[C---:B------:R-:W-:Y:S01]  /*1fe0*/  FADD R17, R11.reuse, R32 ;  /* 0x000000200b117221 */ /* 0x040fe20000000000 */
[----:B------:R-:W-:-:S03]  /*1ff0*/  FADD R11, R11, -R22 ;  /* 0x800000160b0b7221 */ /* 0x000fc60000000000 */
[-C--:B------:R-:W-:Y:S01]  /*2000*/  FMNMX R15, RZ, R29.reuse, !PT ;  /* 0x0000001dff0f7209 */ /* 0x080fe20007800000 */
[----:B------:R-:W-:Y:S01]  /*2010*/  @P2 FADD R17, R30, R11 ;  /* 0x0000000b1e112221 */ /* 0x000fe20000000000 */
[----:B------:R-:W-:Y:S01]  /*2020*/  FMNMX R27, RZ, -R29, !PT ;  /* 0x8000001dff1b7209 */ /* 0x000fe20007800000 */
[----:B------:R-:W-:Y:S01]  /*2030*/  FADD R29, R3, -R14 ;  /* 0x8000000e031d7221 */ /* 0x000fe20000000000 */
[C---:B------:R-:W-:Y:S01]  /*2040*/  FSETP.GE.AND P2, PT, |R22|.reuse, |R15|, PT ;  /* 0x4000000f1600720b */ /* 0x040fe20003f46200 */
[----:B------:R-:W-:Y:S01]  /*2050*/  FADD R11, R22, R15 ;  /* 0x0000000f160b7221 */ /* 0x000fe20000000000 */
[C---:B------:R-:W-:Y:S01]  /*2060*/  FSETP.GE.AND P3, PT, |R14|.reuse, |R27|, PT ;  /* 0x4000001b0e00720b */ /* 0x040fe20003f66200 */
[----:B------:R-:W-:Y:S01]  /*2070*/  FADD R3, R14, R27 ;  /* 0x0000001b0e037221 */ /* 0x000fe20000000000 */
[----:B------:R-:W-:Y:S01]  /*2080*/  @P1 FADD R31, R16, R29 ;  /* 0x0000001d101f1221 */ /* 0x000fe20000000000 */
[----:B------:R-:W-:Y:S01]  /*2090*/  FADD R29, R15, -R11 ;  /* 0x8000000b0f1d7221 */ /* 0x000fe20000000000 */
[----:B------:R-:W-:Y:S01]  /*20a0*/  FADD R8, R8, R17 ;  /* 0x0000001108087221 */ /* 0x000fe20000000000 */
[----:B------:R-:W-:Y:S01]  /*20b0*/  FADD R33, R27, -R3 ;  /* 0x800000031b217221 */ /* 0x000fe20000000000 */
[----:B------:R-:W-:Y:S01]  /*20c0*/  FADD R0, R0, R31 ;  /* 0x0000001f00007221 */ /* 0x000fe20000000000 */
[C---:B------:R-:W-:Y:S01]  /*20d0*/  FADD R29, R22.reuse, R29 ;  /* 0x0000001d161d7221 */ /* 0x040fe20000000000 */
[----:B------:R-:W-:Y:S01]  /*20e0*/  FADD R22, R22, -R11 ;  /* 0x8000000b16167221 */ /* 0x000fe20000000000 */
[C---:B------:R-:W-:Y:S01]  /*20f0*/  FADD R33, R14.reuse, R33 ;  /* 0x000000210e217221 */ /* 0x040fe20000000000 */
[----:B------:R-:W-:-:S02]  /*2100*/  FADD R14, R14, -R3 ;  /* 0x800000030e0e7221 */ /* 0x000fc40000000000 */
[----:B------:R-:W-:Y:S02]  /*2110*/  @P2 FADD R29, R15, R22 ;  /* 0x000000160f1d2221 */ /* 0x000fe40000000000 */
[----:B------:R-:W-:Y:S02]  /*2120*/  @P3 FADD R33, R27, R14 ;  /* 0x0000000e1b213221 */ /* 0x000fe40000000000 */
[----:B------:R-:W-:Y:S02]  /*2130*/  FADD R8, R8, R29 ;  /* 0x0000001d08087221 */ /* 0x000fe40000000000 */
[----:B------:R-:W-:-:S07]  /*2140*/  FADD R0, R0, R33 ;  /* 0x0000002100007221 */ /* 0x000fce0000000000 */
.L_x_31:
[----:B------:R-:W-:Y:S05]  /*2150*/  BSYNC.RECONVERGENT B1 ;  /* 0x0000000000017941 */ /* 0x000fea0003800200 */
.L_x_30:
[----:B------:R-:W-:Y:S05]  /*2160*/  @P0 BRA `(.L_x_29) ;  /* 0x0000000000680947 */ /* 0x000fea0003800000 */
[----:B------:R-:W-:-:S05]  /*2170*/  IADD3 R16, PT, PT, R28, 0x1, RZ ;  /* 0x000000011c107810 */ /* 0x000fca0007ffe0ff */
[----:B------:R-:W-:-:S04]  /*2180*/  IMAD.WIDE.U32 R14, R16, R25, R18 ;  /* 0x00000019100e7225 */ /* 0x000fc800078e0012 */
[----:B------:R-:W-:Y:S01]  /*2190*/  IMAD R16, R16, R9, R15 ;  /* 0x0000000910107224 */ /* 0x000fe200078e020f */
[----:B------:R-:W-:-:S04]  /*21a0*/  LEA R12, P0, R14, R12, 0x2 ;  /* 0x0000000c0e0c7211 */ /* 0x000fc800078010ff */
[----:B------:R-:W-:-:S06]  /*21b0*/  LEA.HI.X R13, R14, R13, R16, 0x2, P0 ;  /* 0x0000000d0e0d7211 */ /* 0x000fcc00000f1410 */
[----:B------:R-:W2:Y:S02]  /*21c0*/  LDG.E.CONSTANT R13, desc[UR6][R12.64] ;  /* 0x000000060c0d7981 */ /* 0x000ea4000c1e9900 */
[----:B--2--5:R-:W-:-:S05]  /*21d0*/  FADD R6, -R6, R13 ;  /* 0x0000000d06067221 */ /* 0x024fca0000000100 */
[-C--:B------:R-:W-:Y:S02]  /*21e0*/  FMNMX R14, RZ, R6.reuse, !PT ;  /* 0x00000006ff0e7209 */ /* 0x080fe40007800000 */
[----:B------:R-:W-:Y:S02]  /*21f0*/  FMNMX R6, RZ, -R6, !PT ;  /* 0x80000006ff067209 */ /* 0x000fe40007800000 */
[C---:B------:R-:W-:Y:S01]  /*2200*/  FSETP.GE.AND P0, PT, |R11|.reuse, |R14|, PT ;  /* 0x4000000e0b00720b */ /* 0x040fe20003f06200 */
[----:B------:R-:W-:Y:S01]  /*2210*/  FADD R15, R11, R14 ;  /* 0x0000000e0b0f7221 */ /* 0x000fe20000000000 */
[C---:B------:R-:W-:Y:S01]  /*2220*/  FSETP.GE.AND P1, PT, |R3|.reuse, |R6|, PT ;  /* 0x400000060300720b */ /* 0x040fe20003f26200 */
[----:B------:R-:W-:Y:S02]  /*2230*/  FADD R22, R3, R6 ;  /* 0x0000000603167221 */ /* 0x000fe40000000000 */
[----:B------:R-:W-:Y:S02]  /*2240*/  FADD R16, R14, -R15 ;  /* 0x8000000f0e107221 */ /* 0x000fe40000000000 */
[----:B------:R-:W-:-:S02]  /*2250*/  FADD R26, R6, -R22 ;  /* 0x80000016061a7221 */ /* 0x000fc40000000000 */
[C---:B------:R-:W-:Y:S01]  /*2260*/  FADD R17, R11.reuse, R16 ;  /* 0x000000100b117221 */ /* 0x040fe20000000000 */
[----:B------:R-:W-:Y:S01]  /*2270*/  FADD R11, R11, -R15 ;  /* 0x8000000f0b0b7221 */ /* 0x000fe20000000000 */
[C---:B------:R-:W-:Y:S01]  /*2280*/  FADD R25, R3.reuse, R26 ;  /* 0x0000001a03197221 */ /* 0x040fe20000000000 */
[--C-:B------:R-:W-:Y:S02]  /*2290*/  FADD R3, R3, -R22.reuse ;  /* 0x8000001603037221 */ /* 0x100fe40000000000 */
[----:B------:R-:W-:Y:S01]  /*22a0*/  @P0 FADD R17, R14, R11 ;  /* 0x0000000b0e110221 */ /* 0x000fe20000000000 */
[----:B------:R-:W-:Y:S01]  /*22b0*/  MOV R11, R15 ;  /* 0x0000000f000b7202 */ /* 0x000fe20000000f00 */
[----:B------:R-:W-:Y:S01]  /*22c0*/  @P1 FADD R25, R6, R3 ;  /* 0x0000000306191221 */ /* 0x000fe20000000000 */
[----:B------:R-:W-:Y:S01]  /*22d0*/  MOV R6, R13 ;  /* 0x0000000d00067202 */ /* 0x000fe20000000f00 */
[----:B------:R-:W-:Y:S01]  /*22e0*/  FADD R8, R8, R17 ;  /* 0x0000001108087221 */ /* 0x000fe20000000000 */
[----:B------:R-:W-:-:S02]  /*22f0*/  IMAD.MOV.U32 R3, RZ, RZ, R22 ;  /* 0x000000ffff037224 */ /* 0x000fc400078e0016 */
[----:B------:R-:W-:-:S07]  /*2300*/  FADD R0, R0, R25 ;  /* 0x0000001900007221 */ /* 0x000fce0000000000 */
.L_x_29:
[----:B------:R-:W-:Y:S05]  /*2310*/  BSYNC.RECONVERGENT B0 ;  /* 0x0000000000007941 */ /* 0x000fea0003800200 */
.L_x_28:
[----:B------:R-:W-:Y:S01]  /*2320*/  FADD R11, R8, R11 ;  /* 0x0000000b080b7221 */ /* 0x000fe20000000000 */
[----:B------:R-:W-:Y:S01]  /*2330*/  FADD R3, R0, R3 ;  /* 0x0000000300037221 */ /* 0x000fe20000000000 */
[----:B------:R-:W-:Y:S02]  /*2340*/  BSSY.RECONVERGENT B2, `(.L_x_32) ;  /* 0x0000016000027945 */ /* 0x000fe40003800200 */
[-C--:B------:R-:W-:Y:S01]  /*2350*/  FMUL R8, R11, R2.reuse ;  /* 0x000000020b087220 */ /* 0x080fe20000400000 */
[----:B------:R-:W-:Y:S01]  /*2360*/  FMUL R11, R3, R2 ;  /* 0x00000002030b7220 */ /* 0x000fe20000400000 */
[----:B------:R-:W-:-:S03]  /*2370*/  HFMA2 R3, -RZ, RZ, 0, 0 ;  /* 0x00000000ff037431 */ /* 0x000fc600000001ff */
[----:B------:R-:W-:-:S05]  /*2380*/  FADD R14, R8, R11 ;  /* 0x0000000b080e7221 */ /* 0x000fca0000000000 */
[----:B------:R-:W-:-:S13]  /*2390*/  FSETP.NEU.AND P0, PT, R14, RZ, PT ;  /* 0x000000ff0e00720b */ /* 0x000fda0003f0d000 */
[----:B------:R-:W-:Y:S05]  /*23a0*/  @!P0 BRA `(.L_x_33) ;  /* 0x00000000003c8947 */ /* 0x000fea0003800000 */
[----:B------:R-:W0:Y:S01]  /*23b0*/  MUFU.RCP R0, R14 ;  /* 0x0000000e00007308 */ /* 0x000e220000001000 */
[----:B------:R-:W-:Y:S01]  /*23c0*/  FADD R3, R8, -R11 ;  /* 0x8000000b08037221 */ /* 0x000fe20000000000 */
[----:B------:R-:W-:Y:S06]  /*23d0*/  BSSY.RECONVERGENT B3, `(.L_x_34) ;  /* 0x000000b000037945 */ /* 0x000fec0003800200 */
[----:B------:R-:W1:Y:S01]  /*23e0*/  FCHK P0, R3, R14 ;  /* 0x0000000e03007302 */ /* 0x000e620000000000 */
[----:B0-----:R-:W-:-:S04]  /*23f0*/  FFMA R13, -R14, R0, 1 ;  /* 0x3f8000000e0d7423 */ /* 0x001fc80000000100 */
[----:B------:R-:W-:-:S04]  /*2400*/  FFMA R0, R0, R13, R0 ;  /* 0x0000000d00007223 */ /* 0x000fc80000000000 */
[----:B------:R-:W-:-:S04]  /*2410*/  FFMA R13, R3, R0, RZ ;  /* 0x00000000030d7223 */ /* 0x000fc800000000ff */
[----:B------:R-:W-:-:S04]  /*2420*/  FFMA R12, -R14, R13, R3 ;  /* 0x0000000d0e0c7223 */ /* 0x000fc80000000103 */
[----:B------:R-:W-:Y:S01]  /*2430*/  FFMA R0, R0, R12, R13 ;  /* 0x0000000c00007223 */ /* 0x000fe2000000000d */
[----:B-1----:R-:W-:Y:S06]  /*2440*/  @!P0 BRA `(.L_x_35) ;  /* 0x00000000000c8947 */ /* 0x002fec0003800000 */
[----:B------:R-:W-:Y:S02]  /*2450*/  MOV R0, R14 ;  /* 0x0000000e00007202 */ /* 0x000fe40000000f00 */
[----:B------:R-:W-:-:S07]  /*2460*/  MOV R16, 0x2480 ;  /* 0x0000248000107802 */ /* 0x000fce0000000f00 */
[----:B-----5:R-:W-:Y:S05]  /*2470*/  CALL.REL.NOINC `($__internal_1_$__cuda_sm3x_div_rn_noftz_f32_slowpath) ;  /* 0x0000001000b87944 */ /* 0x020fea0003c00000 */
.L_x_35:
[----:B------:R-:W-:Y:S05]  /*2480*/  BSYNC.RECONVERGENT B3 ;  /* 0x0000000000037941 */ /* 0x000fea0003800200 */
.L_x_34:
[----:B------:R-:W-:-:S07]  /*2490*/  FMUL R3, R0, 100 ;  /* 0x42c8000000037820 */ /* 0x000fce0000400000 */
.L_x_33:
[----:B------:R-:W-:Y:S05]  /*24a0*/  BSYNC.RECONVERGENT B2 ;  /* 0x0000000000027941 */ /* 0x000fea0003800200 */
.L_x_32:
[----:B------:R-:W0:Y:S08]  /*24b0*/  LDC R22, c[0x0][0x398] ;  /* 0x0000e600ff167b82 */ /* 0x000e300000000800 */
[----:B------:R-:W1:Y:S01]  /*24c0*/  LDC.64 R12, c[0x0][0x390] ;  /* 0x0000e400ff0c7b82 */ /* 0x000e620000000a00 */
[----:B0-----:R-:W-:Y:S01]  /*24d0*/  IADD3 R0, PT, PT, R21, R22, RZ ;  /* 0x0000001615007210 */ /* 0x001fe20007ffe0ff */
[----:B-1----:R-:W-:-:S03]  /*24e0*/  IMAD.WIDE.U32 R14, R10, R12, RZ ;  /* 0x0000000c0a0e7225 */ /* 0x002fc600078e00ff */
[----:B------:R-:W-:Y:S01]  /*24f0*/  ISETP.GE.AND P0, PT, R0, R13, PT ;  /* 0x0000000d0000720c */ /* 0x000fe20003f06270 */
[----:B------:R-:W-:Y:S01]  /*2500*/  IMAD R15, R10, R9, R15 ;  /* 0x000000090a0f7224 */ /* 0x000fe200078e020f */
[----:B------:R-:W-:-:S04]  /*2510*/  LEA R16, P1, R14, R4, 0x2 ;  /* 0x000000040e107211 */ /* 0x000fc800078210ff */
[----:B------:R-:W-:-:S05]  /*2520*/  LEA.HI.X R17, R14, R7, R15, 0x2, P1 ;  /* 0x000000070e117211 */ /* 0x000fca00008f140f */
[----:B------:R0:W-:Y:S02]  /*2530*/  STG.E desc[UR6][R16.64], R3 ;  /* 0x0000000310007986 */ /* 0x0001e4000c101906 */
[----:B------:R-:W-:Y:S05]  /*2540*/  @P0 EXIT ;  /* 0x000000000000094d */ /* 0x000fea0003800000 */
[----:B------:R-:W-:Y:S01]  /*2550*/  LOP3.LUT R24, RZ, R24, RZ, 0x33, !PT ;  /* 0x00000018ff187212 */ /* 0x000fe200078e33ff */
[----:B------:R-:W-:Y:S03]  /*2560*/  BSSY.RECONVERGENT B2, `(.L_x_36) ;  /* 0x000003c000027945 */ /* 0x000fe60003800200 */
[----:B------:R-:W-:-:S04]  /*2570*/  IADD3 R24, PT, PT, -R22, R24, R13 ;  /* 0x0000001816187210 */ /* 0x000fc80007ffe10d */
[----:B0-----:R-:W-:-:S13]  /*2580*/  LOP3.LUT P0, R3, R24, 0x3, RZ, 0xc0, !PT ;  /* 0x0000000318037812 */ /* 0x001fda000780c0ff */
[----:B------:R-:W-:Y:S05]  /*2590*/  @!P0 BRA `(.L_x_37) ;  /* 0x0000000000e08947 */ /* 0x000fea0003800000 */
[----:B------:R-:W0:Y:S01]  /*25a0*/  LDCU.64 UR4, c[0x0][0x380] ;  /* 0x00007000ff0477ac */ /* 0x000e220008000a00 */
[----:B------:R-:W-:Y:S01]  /*25b0*/  IMAD R13, R9, R0, RZ ;  /* 0x00000000090d7224 */ /* 0x000fe200078e02ff */
[----:B------:R-:W-:Y:S01]  /*25c0*/  BSSY.RECONVERGENT B3, `(.L_x_38) ;  /* 0x0000033000037945 */ /* 0x000fe20003800200 */
[----:B------:R-:W-:Y:S01]  /*25d0*/  IMAD.WIDE.U32 R24, R0, R12, RZ ;  /* 0x0000000c00187225 */ /* 0x000fe200078e00ff */
[----:B------:R-:W-:Y:S02]  /*25e0*/  SHF.L.U64.HI R27, R12, 0x2, R9 ;  /* 0x000000020c1b7819 */ /* 0x000fe40000010209 */
[----:B------:R-:W-:Y:S01]  /*25f0*/  MOV R26, R10 ;  /* 0x0000000a001a7202 */ /* 0x000fe20000000f00 */
[----:B------:R-:W-:Y:S01]  /*2600*/  IMAD.SHL.U32 R21, R24, 0x4, RZ ;  /* 0x0000000418157824 */ /* 0x000fe200078e00ff */
[----:B------:R-:W-:Y:S02]  /*2610*/  IADD3 R13, PT, PT, R25, R13, RZ ;  /* 0x0000000d190d7210 */ /* 0x000fe40007ffe0ff */
[----:B------:R-:W-:-:S02]  /*2620*/  IADD3 R25, PT, PT, -R3, RZ, RZ ;  /* 0x000000ff03197210 */ /* 0x000fc40007ffe1ff */
[----:B------:R-:W-:Y:S02]  /*2630*/  SHF.L.U64.HI R24, R24, 0x2, R13 ;  /* 0x0000000218187819 */ /* 0x000fe4000001020d */
[----:B0-----:R-:W-:-:S04]  /*2640*/  IADD3 R20, P0, PT, R20, UR4, RZ ;  /* 0x0000000414147c10 */ /* 0x001fc8000ff1e0ff */
[----:B------:R-:W-:-:S09]  /*2650*/  IADD3.X R23, PT, PT, R23, UR5, RZ, P0, !PT ;  /* 0x0000000517177c10 */ /* 0x000fd200087fe4ff */
.L_x_43:
[----:B0-----:R-:W-:-:S04]  /*2660*/  IADD3 R14, P0, PT, R21, R20, RZ ;  /* 0x00000014150e7210 */ /* 0x001fc80007f1e0ff */
[----:B------:R-:W-:-:S05]  /*2670*/  IADD3.X R15, PT, PT, R24, R23, RZ, P0, !PT ;  /* 0x00000017180f7210 */ /* 0x000fca00007fe4ff */
[----:B------:R-:W2:Y:S01]  /*2680*/  LDG.E.CONSTANT R29, desc[UR6][R14.64] ;  /* 0x000000060e1d7981 */ /* 0x000ea2000c1e9900 */
[----:B------:R-:W-:Y:S01]  /*2690*/  BSSY.RECONVERGENT B4, `(.L_x_39) ;  /* 0x000001b000047945 */ /* 0x000fe20003800200 */
[----:B--2--5:R-:W-:-:S05]  /*26a0*/  FADD R0, R29, -R6 ;  /* 0x800000061d007221 */ /* 0x024fca0000000000 */
[-C--:B------:R-:W-:Y:S02]  /*26b0*/  FMNMX R3, RZ, R0.reuse, !PT ;  /* 0x00000000ff037209 */ /* 0x080fe40007800000 */
[----:B------:R-:W-:-:S03]  /*26c0*/  FMNMX R13, RZ, -R0, !PT ;  /* 0x80000000ff0d7209 */ /* 0x000fc60007800000 */
[-C--:B------:R-:W-:Y:S01]  /*26d0*/  FMUL R0, R3, R2.reuse ;  /* 0x0000000203007220 */ /* 0x080fe20000400000 */
[----:B------:R-:W-:Y:S02]  /*26e0*/  HFMA2 R3, -RZ, RZ, 0, 0 ;  /* 0x00000000ff037431 */ /* 0x000fe400000001ff */
[----:B------:R-:W-:Y:S01]  /*26f0*/  FMUL R6, R13, R2 ;  /* 0x000000020d067220 */ /* 0x000fe20000400000 */
[----:B------:R-:W-:-:S03]  /*2700*/  FFMA R8, R5, R8, R0 ;  /* 0x0000000805087223 */ /* 0x000fc60000000000 */
[----:B------:R-:W-:-:S04]  /*2710*/  FFMA R11, R5, R11, R6 ;  /* 0x0000000b050b7223 */ /* 0x000fc80000000006 */
        /* <DEDUP_REMOVED lines=13> */
[----:B------:R-:W-:Y:S01]  /*27f0*/  IMAD.MOV.U32 R0, RZ, RZ, R16 ;  /* 0x000000ffff007224 */ /* 0x000fe200078e0010 */
[----:B------:R-:W-:-:S07]  /*2800*/  MOV R16, 0x2820 ;  /* 0x0000282000107802 */ /* 0x000fce0000000f00 */
[----:B------:R-:W-:Y:S05]  /*2810*/  CALL.REL.NOINC `($__internal_1_$__cuda_sm3x_div_rn_noftz_f32_slowpath) ;  /* 0x0000000c00d07944 */ /* 0x000fea0003c00000 */
.L_x_42:
[----:B------:R-:W-:Y:S05]  /*2820*/  BSYNC.RECONVERGENT B5 ;  /* 0x0000000000057941 */ /* 0x000fea0003800200 */
.L_x_41:
[----:B------:R-:W-:-:S07]  /*2830*/  FMUL R3, R0, 100 ;  /* 0x42c8000000037820 */ /* 0x000fce0000400000 */
.L_x_40:
[----:B------:R-:W-:Y:S05]  /*2840*/  BSYNC.RECONVERGENT B4 ;  /* 0x0000000000047941 */ /* 0x000fea0003800200 */
.L_x_39:
[----:B------:R-:W-:Y:S02]  /*2850*/  IADD3 R14, P0, PT, R21, R4, RZ ;  /* 0x00000004150e7210 */ /* 0x000fe40007f1e0ff */
[----:B------:R-:W-:Y:S02]  /*2860*/  IADD3 R25, PT, PT, R25, 0x1, RZ ;  /* 0x0000000119197810 */ /* 0x000fe40007ffe0ff */
[----:B------:R-:W-:Y:S02]  /*2870*/  IADD3.X R15, PT, PT, R24, R7, RZ, P0, !PT ;  /* 0x00000007180f7210 */ /* 0x000fe400007fe4ff */
[----:B------:R-:W-:Y:S02]  /*2880*/  ISETP.NE.AND P0, PT, R25, RZ, PT ;  /* 0x000000ff1900720c */ /* 0x000fe40003f05270 */
[----:B------:R-:W-:Y:S01]  /*2890*/  LEA R21, P1, R12, R21, 0x2 ;  /* 0x000000150c157211 */ /* 0x000fe200078210ff */
[----:B------:R0:W-:Y:S01]  /*28a0*/  STG.E desc[UR6][R14.64], R3 ;  /* 0x000000030e007986 */ /* 0x0001e2000c101906 */
[----:B------:R-:W-:-:S02]  /*28b0*/  IADD3 R26, PT, PT, R26, 0x1, RZ ;  /* 0x000000011a1a7810 */ /* 0x000fc40007ffe0ff */
[----:B------:R-:W-:Y:S02]  /*28c0*/  MOV R6, R29 ;  /* 0x0000001d00067202 */ /* 0x000fe40000000f00 */
[----:B------:R-:W-:-:S05]  /*28d0*/  IADD3.X R24, PT, PT, R24, R27, RZ, P1, !PT ;  /* 0x0000001b18187210 */ /* 0x000fca0000ffe4ff */
[----:B------:R-:W-:Y:S05]  /*28e0*/  @P0 BRA `(.L_x_43) ;  /* 0xfffffffc005c0947 */ /* 0x000fea000383ffff */
[----:B------:R-:W-:Y:S05]  /*28f0*/  BSYNC.RECONVERGENT B3 ;  /* 0x0000000000037941 */ /* 0x000fea0003800200 */
.L_x_38:
[----:B------:R-:W-:Y:S01]  /*2900*/  VIADD R0, R26, 0x1 ;  /* 0x000000011a007836 */ /* 0x000fe20000000000 */
[----:B------:R-:W-:-:S07]  /*2910*/  MOV R6, R29 ;  /* 0x0000001d00067202 */ /* 0x000fce0000000f00 */
.L_x_37:
[----:B------:R-:W-:Y:S05]  /*2920*/  BSYNC.RECONVERGENT B2 ;  /* 0x0000000000027941 */ /* 0x000fea0003800200 */
.L_x_36:
[----:B0-----:R-:W0:Y:S02]  /*2930*/  LDC R3, c[0x0][0x394] ;  /* 0x0000e500ff037b82 */ /* 0x001e240000000800 */
[----:B0-----:R-:W-:-:S04]  /*2940*/  IADD3 R10, PT, PT, -R10, -0x2, R3 ;  /* 0xfffffffe0a0a7810 */ /* 0x001fc80007ffe103 */
[----:B------:R-:W-:-:S13]  /*2950*/  ISETP.GE.U32.AND P0, PT, R10, 0x3, PT ;  /* 0x000000030a00780c */ /* 0x000fda0003f06070 */
[----:B------:R-:W-:Y:S05]  /*2960*/  @!P0 EXIT ;  /* 0x000000000000894d */ /* 0x000fea0003800000 */
[----:B------:R-:W-:-:S07]  /*2970*/  IADD3 R10, PT, PT, R0, 0x1, RZ ;  /* 0x00000001000a7810 */ /* 0x000fce0007ffe0ff */
.L_x_60:
[----:B------:R-:W0:Y:S01]  /*2980*/  LDCU UR4, c[0x0][0x390] ;  /* 0x00007200ff0477ac */ /* 0x000e220008000800 */
[----:B------:R-:W-:Y:S01]  /*2990*/  IADD3 R25, PT, PT, R10, -0x1, RZ ;  /* 0xffffffff0a197810 */ /* 0x000fe20007ffe0ff */
[----:B------:R-:W1:Y:S04]  /*29a0*/  LDCU.64 UR8, c[0x0][0x380] ;  /* 0x00007000ff0877ac */ /* 0x000e680008000a00 */
[----:B0-----:R-:W-:-:S04]  /*29b0*/  IMAD.WIDE.U32 R20, R25, UR4, RZ ;  /* 0x0000000419147c25 */ /* 0x001fc8000f8e00ff */
[----:B------:R-:W-:Y:S01]  /*29c0*/  IMAD R25, R25, R9, R21 ;  /* 0x0000000919197224 */ /* 0x000fe200078e0215 */
[----:B------:R-:W-:-:S04]  /*29d0*/  IADD3 R0, P0, PT, R18, R20, RZ ;  /* 0x0000001412007210 */ /* 0x000fc80007f1e0ff */
[----:B------:R-:W-:Y:S02]  /*29e0*/  IADD3.X R3, PT, PT, R19, R25, RZ, P0, !PT ;  /* 0x0000001913037210 */ /* 0x000fe400007fe4ff */
[----:B-1----:R-:W-:-:S04]  /*29f0*/  LEA R12, P0, R0, UR8, 0x2 ;  /* 0x00000008000c7c11 */ /* 0x002fc8000f8010ff */
[----:B------:R-:W-:-:S05]  /*2a00*/  LEA.HI.X R13, R0, UR9, R3, 0x2, P0 ;  /* 0x00000009000d7c11 */ /* 0x000fca00080f1403 */
        /* <DEDUP_REMOVED lines=26> */
.L_x_47:
[----:B------:R-:W-:Y:S05]  /*2bb0*/  BSYNC.RECONVERGENT B3 ;  /* 0x0000000000037941 */ /* 0x000fea0003800200 */
.L_x_46:
[----:B------:R-:W-:-:S07]  /*2bc0*/  FMUL R3, R0, 100 ;  /* 0x42c8000000037820 */ /* 0x000fce0000400000 */
.L_x_45:
[----:B------:R-:W-:Y:S05]  /*2bd0*/  BSYNC.RECONVERGENT B2 ;  /* 0x0000000000027941 */ /* 0x000fea0003800200 */
.L_x_44:
[----:B------:R-:W0:Y:S01]  /*2be0*/  LDCU UR4, c[0x0][0x390] ;  /* 0x00007200ff0477ac */ /* 0x000e220008000800 */
[----:B------:R-:W1:Y:S01]  /*2bf0*/  LDCU.64 UR8, c[0x0][0x380] ;  /* 0x00007000ff0877ac */ /* 0x000e620008000a00 */
[----:B0-----:R-:W-:-:S04]  /*2c00*/  IMAD.WIDE.U32 R26, R10, UR4, RZ ;  /* 0x000000040a1a7c25 */ /* 0x001fc8000f8e00ff */
[----:B------:R-:W-:Y:S01]  /*2c10*/  IMAD R6, R10, R9, R27 ;  /* 0x000000090a067224 */ /* 0x000fe200078e021b */
[----:B------:R-:W-:-:S04]  /*2c20*/  IADD3 R0, P0, PT, R18, R26, RZ ;  /* 0x0000001a12007210 */ /* 0x000fc80007f1e0ff */
[----:B------:R-:W-:Y:S02]  /*2c30*/  IADD3.X R13, PT, PT, R19, R6, RZ, P0, !PT ;  /* 0x00000006130d7210 */ /* 0x000fe400007fe4ff */
[----:B-1----:R-:W-:-:S04]  /*2c40*/  LEA R12, P0, R0, UR8, 0x2 ;  /* 0x00000008000c7c11 */ /* 0x002fc8000f8010ff */
[----:B------:R-:W-:-:S05]  /*2c50*/  LEA.HI.X R13, R0, UR9, R13, 0x2, P0 ;  /* 0x00000009000d7c11 */ /* 0x000fca00080f140d */
[----:B------:R-:W2:Y:S01]  /*2c60*/  LDG.E.CONSTANT R12, desc[UR6][R12.64] ;  /* 0x000000060c0c7981 */ /* 0x000ea2000c1e9900 */
[C---:B------:R-:W-:Y:S01]  /*2c70*/  LEA R14, P0, R20.reuse, R4, 0x2 ;  /* 0x00000004140e7211 */ /* 0x040fe200078010ff */
[----:B------:R-:W-:Y:S03]  /*2c80*/  BSSY.RECONVERGENT B2, `(.L_x_48) ;  /* 0x000001d000027945 */ /* 0x000fe60003800200 */
[----:B------:R-:W-:-:S05]  /*2c90*/  LEA.HI.X R15, R20, R7, R25, 0x2, P0 ;  /* 0x00000007140f7211 */ /* 0x000fca00000f1419 */
[----:B------:R0:W-:Y:S01]  /*2ca0*/  STG.E desc[UR6][R14.64], R3 ;  /* 0x000000030e007986 */ /* 0x0001e2000c101906 */
[----:B--2---:R-:W-:-:S05]  /*2cb0*/  FADD R23, -R23, R12 ;  /* 0x0000000c17177221 */ /* 0x004fca0000000100 */
[-C--:B------:R-:W-:Y:S02]  /*2cc0*/  FMNMX R17, RZ, R23.reuse, !PT ;  /* 0x00000017ff117209 */ /* 0x080fe40007800000 */
[----:B------:R-:W-:-:S03]  /*2cd0*/  FMNMX R23, RZ, -R23, !PT ;  /* 0x80000017ff177209 */ /* 0x000fc60007800000 */
[-C--:B------:R-:W-:Y:S01]  /*2ce0*/  FMUL R20, R17, R2.reuse ;  /* 0x0000000211147220 */ /* 0x080fe20000400000 */
[----:B------:R-:W-:Y:S01]  /*2cf0*/  MOV R17, RZ ;  /* 0x000000ff00117202 */ /* 0x000fe20000000f00 */
[----:B------:R-:W-:Y:S02]  /*2d00*/  FMUL R0, R23, R2 ;  /* 0x0000000217007220 */ /* 0x000fe40000400000 */
[C---:B------:R-:W-:Y:S02]  /*2d10*/  FFMA R20, R5.reuse, R8, R20 ;  /* 0x0000000805147223 */ /* 0x040fe40000000014 */
[----:B------:R-:W-:-:S04]  /*2d20*/  FFMA R21, R5, R11, R0 ;  /* 0x0000000b05157223 */ /* 0x000fc80000000000 */
[----:B------:R-:W-:-:S05]  /*2d30*/  FADD R16, R20, R21 ;  /* 0x0000001514107221 */ /* 0x000fca0000000000 */
[----:B------:R-:W-:-:S13]  /*2d40*/  FSETP.NEU.AND P0, PT, R16, RZ, PT ;  /* 0x000000ff1000720b */ /* 0x000fda0003f0d000 */
[----:B0-----:R-:W-:Y:S05]  /*2d50*/  @!P0 BRA `(.L_x_49) ;  /* 0x00000000003c8947 */ /* 0x001fea0003800000 */
        /* <DEDUP_REMOVED lines=12> */
[----:B------:R-:W-:Y:S05]  /*2e20*/  CALL.REL.NOINC `($__internal_1_$__cuda_sm3x_div_rn_noftz_f32_slowpath) ;  /* 0x00000008004c7944 */ /* 0x000fea0003c00000 */
.L_x_51:
[----:B------:R-:W-:Y:S05]  /*2e30*/  BSYNC.RECONVERGENT B3 ;  /* 0x0000000000037941 */ /* 0x000fea0003800200 */
.L_x_50:
[----:B------:R-:W-:-:S07]  /*2e40*/  FMUL R17, R0, 100 ;  /* 0x42c8000000117820 */ /* 0x000fce0000400000 */
.L_x_49:
[----:B------:R-:W-:Y:S05]  /*2e50*/  BSYNC.RECONVERGENT B2 ;  /* 0x0000000000027941 */ /* 0x000fea0003800200 */
.L_x_48:
[----:B------:R-:W0:Y:S01]  /*2e60*/  LDCU UR4, c[0x0][0x390] ;  /* 0x00007200ff0477ac */ /* 0x000e220008000800 */
[----:B------:R-:W-:Y:S01]  /*2e70*/  IADD3 R8, PT, PT, R10, 0x1, RZ ;  /* 0x000000010a087810 */ /* 0x000fe20007ffe0ff */
        /* <DEDUP_REMOVED lines=9> */
[----:B--2---:R-:W-:Y:S01]  /*2f10*/  FADD R0, -R12, R11 ;  /* 0x0000000b0c007221 */ /* 0x004fe20000000100 */
[----:B------:R-:W-:-:S04]  /*2f20*/  LEA R12, P0, R26, R4, 0x2 ;  /* 0x000000041a0c7211 */ /* 0x000fc800078010ff */
[-C--:B------:R-:W-:Y:S02]  /*2f30*/  FMNMX R3, RZ, R0.reuse, !PT ;  /* 0x00000000ff037209 */ /* 0x080fe40007800000 */
[----:B------:R-:W-:Y:S02]  /*2f40*/  FMNMX R23, RZ, -R0, !PT ;  /* 0x80000000ff177209 */ /* 0x000fe40007800000 */
[----:B------:R-:W-:Y:S01]  /*2f50*/  LEA.HI.X R13, R26, R7, R6, 0x2, P0 ;  /* 0x000000071a0d7211 */ /* 0x000fe200000f1406 */
[-C--:B------:R-:W-:Y:S01]  /*2f60*/  FMUL R0, R3, R2.reuse ;  /* 0x0000000203007220 */ /* 0x080fe20000400000 */
[----:B------:R-:W-:Y:S02]  /*2f70*/  IMAD.MOV.U32 R3, RZ, RZ, RZ ;  /* 0x000000ffff037224 */ /* 0x000fe400078e00ff */
[----:B------:R-:W-:Y:S01]  /*2f80*/  FMUL R6, R23, R2 ;  /* 0x0000000217067220 */ /* 0x000fe20000400000 */
[C---:B------:R-:W-:Y:S01]  /*2f90*/  FFMA R23, R5.reuse, R20, R0 ;  /* 0x0000001405177223 */ /* 0x040fe20000000000 */
[----:B------:R0:W-:Y:S02]  /*2fa0*/  STG.E desc[UR6][R12.64], R17 ;  /* 0x000000110c007986 */ /* 0x0001e4000c101906 */
        /* <DEDUP_REMOVED lines=17> */
.L_x_55:
[----:B------:R-:W-:Y:S05]  /*30c0*/  BSYNC.RECONVERGENT B3 ;  /* 0x0000000000037941 */ /* 0x000fea0003800200 */
.L_x_54:
[----:B------:R-:W-:-:S07]  /*30d0*/  FMUL R3, R0, 100 ;  /* 0x42c8000000037820 */ /* 0x000fce0000400000 */
.L_x_53:
[----:B------:R-:W-:Y:S05]  /*30e0*/  BSYNC.RECONVERGENT B2 ;  /* 0x0000000000027941 */ /* 0x000fea0003800200 */
.L_x_52:
        /* <DEDUP_REMOVED lines=38> */
.L_x_59:
[----:B------:R-:W-:Y:S05]  /*3350*/  BSYNC.RECONVERGENT B3 ;  /* 0x0000000000037941 */ /* 0x000fea0003800200 */
.L_x_58:
[----:B------:R-:W-:-:S07]  /*3360*/  FMUL R13, R0, 100 ;  /* 0x42c80000000d7820 */ /* 0x000fce0000400000 */
.L_x_57:
[----:B------:R-:W-:Y:S05]  /*3370*/  BSYNC.RECONVERGENT B2 ;  /* 0x0000000000027941 */ /* 0x000fea0003800200 */
.L_x_56:
[----:B------:R-:W0:Y:S01]  /*3380*/  LDCU UR4, c[0x0][0x394] ;  /* 0x00007280ff0477ac */ /* 0x000e220008000800 */
[----:B------:R-:W-:Y:S01]  /*3390*/  LEA R14, P0, R26, R4, 0x2 ;  /* 0x000000041a0e7211 */ /* 0x000fe200078010ff */
[C---:B------:R-:W-:Y:S01]  /*33a0*/  VIADD R0, R10.reuse, 0x3 ;  /* 0x000000030a007836 */ /* 0x040fe20000000000 */
[----:B------:R-:W-:Y:S02]  /*33b0*/  IADD3 R10, PT, PT, R10, 0x4, RZ ;  /* 0x000000040a0a7810 */ /* 0x000fe40007ffe0ff */
[----:B------:R-:W-:-:S05]  /*33c0*/  LEA.HI.X R15, R26, R7, R12, 0x2, P0 ;  /* 0x000000071a0f7211 */ /* 0x000fca00000f140c */
[----:B------:R1:W-:Y:S01]  /*33d0*/  STG.E desc[UR6][R14.64], R13 ;  /* 0x0000000d0e007986 */ /* 0x0003e2000c101906 */
[----:B0-----:R-:W-:-:S13]  /*33e0*/  ISETP.GE.AND P0, PT, R0, UR4, PT ;  /* 0x0000000400007c0c */ /* 0x001fda000bf06270 */
[----:B-1----:R-:W-:Y:S05]  /*33f0*/  @!P0 BRA `(.L_x_60) ;  /* 0xfffffff400608947 */ /* 0x002fea000383ffff */
[----:B------:R-:W-:Y:S05]  /*3400*/  EXIT ;  /* 0x000000000000794d */ /* 0x000fea0003800000 */
        .weak           $__internal_0_$__cuda_sm20_rcp_rn_f32_slowpath
        .type           $__internal_0_$__cuda_sm20_rcp_rn_f32_slowpath,@function
        .size           $__internal_0_$__cuda_sm20_rcp_rn_f32_slowpath,($__internal_1_$__cuda_sm3x_div_rn_noftz_f32_slowpath - $__internal_0_$__cuda_sm20_rcp_rn_f32_slowpath)
$__internal_0_$__cuda_sm20_rcp_rn_f32_slowpath:
[----:B------:R-:W-:-:S04]  /*3410*/  SHF.L.U32 R2, R0, 0x1, RZ ;  /* 0x0000000100027819 */ /* 0x000fc800000006ff */
[----:B------:R-:W-:-:S04]  /*3420*/  SHF.R.U32.HI R2, RZ, 0x18, R2 ;  /* 0x00000018ff027819 */ /* 0x000fc80000011602 */
[----:B------:R-:W-:-:S13]  /*3430*/  ISETP.NE.U32.AND P0, PT, R2, RZ, PT ;  /* 0x000000ff0200720c */ /* 0x000fda0003f05070 */
[----:B------:R-:W-:Y:S05]  /*3440*/  @P0 BRA `(.L_x_61) ;  /* 0x00000000002c0947 */ /* 0x000fea0003800000 */
[----:B------:R-:W-:-:S04]  /*3450*/  SHF.L.U32 R2, R0, 0x1, RZ ;  /* 0x0000000100027819 */ /* 0x000fc800000006ff */
[----:B------:R-:W-:-:S13]  /*3460*/  ISETP.NE.AND P0, PT, R2, RZ, PT ;  /* 0x000000ff0200720c */ /* 0x000fda0003f05270 */
[----:B------:R0:W1:Y:S01]  /*3470*/  @!P0 MUFU.RCP R2, R0 ;  /* 0x0000000000028308 */ /* 0x0000620000001000 */
[----:B------:R-:W-:Y:S05]  /*3480*/  @!P0 BRA `(.L_x_62) ;  /* 0x0000000000a48947 */ /* 0x000fea0003800000 */
[----:B------:R-:W-:-:S04]  /*3490*/  FFMA R3, R0, 1.84467440737095516160e+19, RZ ;  /* 0x5f80000000037823 */ /* 0x000fc800000000ff */
[----:B0-----:R-:W1:Y:S02]  /*34a0*/  MUFU.RCP R0, R3 ;  /* 0x0000000300007308 */ /* 0x001e640000001000 */
[----:B-1----:R-:W-:-:S04]  /*34b0*/  FFMA R2, R3, R0, -1 ;  /* 0xbf80000003027423 */ /* 0x002fc80000000000 */
[----:B------:R-:W-:-:S04]  /*34c0*/  FADD.FTZ R5, -R2, -RZ ;  /* 0x800000ff02057221 */ /* 0x000fc80000010100 */
[----:B------:R-:W-:-:S04]  /*34d0*/  FFMA R0, R0, R5, R0 ;  /* 0x0000000500007223 */ /* 0x000fc80000000000 */
[----:B------:R-:W-:Y:S01]  /*34e0*/  FFMA R2, R0, 1.84467440737095516160e+19, RZ ;  /* 0x5f80000000027823 */ /* 0x000fe200000000ff */
[----:B------:R-:W-:Y:S06]  /*34f0*/  BRA `(.L_x_62) ;  /* 0x0000000000887947 */ /* 0x000fec0003800000 */
.L_x_61:
[----:B------:R-:W-:-:S04]  /*3500*/  IADD3 R3, PT, PT, R2, -0xfd, RZ ;  /* 0xffffff0302037810 */ /* 0x000fc80007ffe0ff */
[----:B------:R-:W-:-:S13]  /*3510*/  ISETP.GT.U32.AND P0, PT, R3, 0x1, PT ;  /* 0x000000010300780c */ /* 0x000fda0003f04070 */
[----:B------:R-:W-:Y:S05]  /*3520*/  @P0 BRA `(.L_x_63) ;  /* 0x0000000000780947 */ /* 0x000fea0003800000 */
[----:B------:R-:W-:Y:S01]  /*3530*/  LOP3.LUT R4, R0, 0x7fffff, RZ, 0xc0, !PT ;  /* 0x007fffff00047812 */ /* 0x000fe200078ec0ff */
[----:B------:R-:W-:-:S03]  /*3540*/  HFMA2 R12, -RZ, RZ, 0, 1.78813934326171875e-07 ;  /* 0x00000003ff0c7431 */ /* 0x000fc600000001ff */
[----:B------:R-:W-:-:S04]  /*3550*/  LOP3.LUT R4, R4, 0x3f800000, RZ, 0xfc, !PT ;  /* 0x3f80000004047812 */ /* 0x000fc800078efcff */
[----:B------:R-:W0:Y:S01]  /*3560*/  MUFU.RCP R5, R4 ;  /* 0x0000000400057308 */ /* 0x000e220000001000 */
[----:B------:R-:W-:Y:S01]  /*3570*/  SHF.L.U32 R9, R12, R3, RZ ;  /* 0x000000030c097219 */ /* 0x000fe200000006ff */
[----:B0-----:R-:W-:-:S04]  /*3580*/  FFMA R6, R4, R5, -1 ;  /* 0xbf80000004067423 */ /* 0x001fc80000000005 */
[----:B------:R-:W-:-:S04]  /*3590*/  FADD.FTZ R6, -R6, -RZ ;  /* 0x800000ff06067221 */ /* 0x000fc80000010100 */
[CCC-:B------:R-:W-:Y:S01]  /*35a0*/  FFMA.RM R7, R5.reuse, R6.reuse, R5.reuse ;  /* 0x0000000605077223 */ /* 0x1c0fe20000004005 */
[----:B------:R-:W-:-:S04]  /*35b0*/  FFMA.RP R6, R5, R6, R5 ;  /* 0x0000000605067223 */ /* 0x000fc80000008005 */
[C---:B------:R-:W-:Y:S02]  /*35c0*/  LOP3.LUT R5, R7.reuse, 0x7fffff, RZ, 0xc0, !PT ;  /* 0x007fffff07057812 */ /* 0x040fe400078ec0ff */
[----:B------:R-:W-:Y:S02]  /*35d0*/  FSETP.NEU.FTZ.AND P0, PT, R7, R6, PT ;  /* 0x000000060700720b */ /* 0x000fe40003f1d000 */
[----:B------:R-:W-:Y:S02]  /*35e0*/  LOP3.LUT R6, R5, 0x800000, RZ, 0xfc, !PT ;  /* 0x0080000005067812 */ /* 0x000fe400078efcff */
[----:B------:R-:W-:Y:S02]  /*35f0*/  SEL R5, RZ, 0xffffffff, !P0 ;  /* 0xffffffffff057807 */ /* 0x000fe40004000000 */
[----:B------:R-:W-:-:S03]  /*3600*/  LOP3.LUT R4, R9, R6, RZ, 0xc0, !PT ;  /* 0x0000000609047212 */ /* 0x000fc600078ec0ff */
[----:B------:R-:W-:Y:S01]  /*3610*/  IMAD.MOV R5, RZ, RZ, -R5 ;  /* 0x000000ffff057224 */ /* 0x000fe200078e0a05 */
[----:B------:R-:W-:-:S04]  /*3620*/  SHF.R.U32.HI R4, RZ, R3, R4 ;  /* 0x00000003ff047219 */ /* 0x000fc80000011604 */
[----:B------:R-:W-:Y:S02]  /*3630*/  LOP3.LUT P1, RZ, R5, R3, R6, 0xf8, !PT ;  /* 0x0000000305ff7212 */ /* 0x000fe4000782f806 */
[C---:B------:R-:W-:Y:S02]  /*3640*/  LOP3.LUT P0, RZ, R4.reuse, 0x1, RZ, 0xc0, !PT ;  /* 0x0000000104ff7812 */ /* 0x040fe4000780c0ff */
[----:B------:R-:W-:-:S04]  /*3650*/  LOP3.LUT P2, RZ, R4, 0x2, RZ, 0xc0, !PT ;  /* 0x0000000204ff7812 */ /* 0x000fc8000784c0ff */
[----:B------:R-:W-:Y:S02]  /*3660*/  PLOP3.LUT P0, PT, P0, P1, P2, 0xe0, 0x0 ;  /* 0x000000000000781c */ /* 0x000fe40000703c20 */
[----:B------:R-:W-:Y:S02]  /*3670*/  LOP3.LUT P1, RZ, R0, 0x7fffff, RZ, 0xc0, !PT ;  /* 0x007fffff00ff7812 */ /* 0x000fe4000782c0ff */
[----:B------:R-:W-:-:S04]  /*3680*/  SEL R3, RZ, 0x1, !P0 ;  /* 0x00000001ff037807 */ /* 0x000fc80004000000 */
[----:B------:R-:W-:-:S04]  /*3690*/  IADD3 R3, PT, PT, -R3, RZ, RZ ;  /* 0x000000ff03037210 */ /* 0x000fc80007ffe1ff */
[----:B------:R-:W-:Y:S02]  /*36a0*/  ISETP.GE.AND P0, PT, R3, RZ, PT ;  /* 0x000000ff0300720c */ /* 0x000fe40003f06270 */
[----:B------:R-:W-:-:S04]  /*36b0*/  IADD3 R3, PT, PT, R2, -0xfc, RZ ;  /* 0xffffff0402037810 */ /* 0x000fc80007ffe0ff */
[----:B------:R-:W-:-:S07]  /*36c0*/  SHF.R.U32.HI R3, RZ, R3, R6 ;  /* 0x00000003ff037219 */ /* 0x000fce0000011606 */
[----:B------:R-:W-:-:S04]  /*36d0*/  @!P0 IADD3 R3, PT, PT, R3, 0x1, RZ ;  /* 0x0000000103038810 */ /* 0x000fc80007ffe0ff */
[----:B------:R-:W-:-:S04]  /*36e0*/  @!P1 SHF.L.U32 R3, R3, 0x1, RZ ;  /* 0x0000000103039819 */ /* 0x000fc800000006ff */
[----:B------:R-:W-:Y:S01]  /*36f0*/  LOP3.LUT R2, R3, 0x80000000, R0, 0xf8, !PT ;  /* 0x8000000003027812 */ /* 0x000fe200078ef800 */
[----:B------:R-:W-:Y:S06]  /*3700*/  BRA `(.L_x_62) ;  /* 0x0000000000047947 */ /* 0x000fec0003800000 */
.L_x_63:
[----:B------:R2:W3:Y:S02]  /*3710*/  MUFU.RCP R2, R0 ;  /* 0x0000000000027308 */ /* 0x0004e40000001000 */
.L_x_62:
[----:B0123--:R-:W-:Y:S01]  /*3720*/  MOV R0, R2 ;  /* 0x0000000200007202 */ /* 0x00ffe20000000f00 */
[----:B------:R-:W-:Y:S01]  /*3730*/  IMAD.MOV.U32 R2, RZ, RZ, R8 ;  /* 0x000000ffff027224 */ /* 0x000fe200078e0008 */
[----:B------:R-:W-:-:S04]  /*3740*/  MOV R3, 0x0 ;  /* 0x0000000000037802 */ /* 0x000fc80000000f00 */
[----:B------:R-:W-:Y:S05]  /*3750*/  RET.REL.NODEC R2 `(cmo_many_series_one_param_f32) ;  /* 0xffffffc802287950 */ /* 0x000fea0003c3ffff */
        .weak           $__internal_1_$__cuda_sm3x_div_rn_noftz_f32_slowpath
        .type           $__internal_1_$__cuda_sm3x_div_rn_noftz_f32_slowpath,@function
        .size           $__internal_1_$__cuda_sm3x_div_rn_noftz_f32_slowpath,(.L_x_165 - $__internal_1_$__cuda_sm3x_div_rn_noftz_f32_slowpath)
$__internal_1_$__cuda_sm3x_div_rn_noftz_f32_slowpath:
[----:B------:R-:W-:Y:S01]  /*3760*/  SHF.R.U32.HI R14, RZ, 0x17, R0 ;  /* 0x00000017ff0e7819 */ /* 0x000fe20000011600 */
[----:B------:R-:W-:Y:S01]  /*3770*/  BSSY.RECONVERGENT B0, `(.L_x_64) ;  /* 0x0000062000007945 */ /* 0x000fe20003800200 */
[----:B------:R-:W-:Y:S02]  /*3780*/  SHF.R.U32.HI R15, RZ, 0x17, R3 ;  /* 0x00000017ff0f7819 */ /* 0x000fe40000011603 */
[----:B------:R-:W-:Y:S02]  /*3790*/  LOP3.LUT R14, R14, 0xff, RZ, 0xc0, !PT ;  /* 0x000000ff0e0e7812 */ /* 0x000fe400078ec0ff */
[----:B------:R-:W-:Y:S02]  /*37a0*/  LOP3.LUT R15, R15, 0xff, RZ, 0xc0, !PT ;  /* 0x000000ff0f0f7812 */ /* 0x000fe400078ec0ff */
[----:B------:R-:W-:Y:S02]  /*37b0*/  IADD3 R17, PT, PT, R14, -0x1, RZ ;  /* 0xffffffff0e117810 */ /* 0x000fe40007ffe0ff */
[----:B------:R-:W-:-:S02]  /*37c0*/  IADD3 R22, PT, PT, R15, -0x1, RZ ;  /* 0xffffffff0f167810 */ /* 0x000fc40007ffe0ff */
[----:B------:R-:W-:-:S04]  /*37d0*/  ISETP.GT.U32.AND P0, PT, R17, 0xfd, PT ;  /* 0x000000fd1100780c */ /* 0x000fc80003f04070 */
[----:B------:R-:W-:-:S13]  /*37e0*/  ISETP.GT.U32.OR P0, PT, R22, 0xfd, P0 ;  /* 0x000000fd1600780c */ /* 0x000fda0000704470 */
[----:B------:R-:W-:Y:S01]  /*37f0*/  @!P0 MOV R13, RZ ;  /* 0x000000ff000d8202 */ /* 0x000fe20000000f00 */
[----:B------:R-:W-:Y:S06]  /*3800*/  @!P0 BRA `(.L_x_65) ;  /* 0x00000000005c8947 */ /* 0x000fec0003800000 */
[----:B------:R-:W-:Y:S02]  /*3810*/  FSETP.GTU.FTZ.AND P0, PT, |R3|, +INF , PT ;  /* 0x7f8000000300780b */ /* 0x000fe40003f1c200 */
[----:B------:R-:W-:-:S04]  /*3820*/  FSETP.GTU.FTZ.AND P1, PT, |R0|, +INF , PT ;  /* 0x7f8000000000780b */ /* 0x000fc80003f3c200 */
[----:B------:R-:W-:-:S13]  /*3830*/  PLOP3.LUT P0, PT, P0, P1, PT, 0xf8, 0x8f ;  /* 0x00000000008f781c */ /* 0x000fda0000703f70 */
[----:B------:R-:W-:Y:S05]  /*3840*/  @P0 BRA `(.L_x_66) ;  /* 0x00000004004c0947 */ /* 0x000fea0003800000 */
[----:B------:R-:W-:-:S13]  /*3850*/  LOP3.LUT P0, RZ, R0, 0x7fffffff, R3, 0xc8, !PT ;  /* 0x7fffffff00ff7812 */ /* 0x000fda000780c803 */
[----:B------:R-:W-:Y:S05]  /*3860*/  @!P0 BRA `(.L_x_67) ;  /* 0x00000004003c8947 */ /* 0x000fea0003800000 */
[C---:B------:R-:W-:Y:S02]  /*3870*/  FSETP.NEU.FTZ.AND P1, PT, |R3|.reuse, +INF , PT ;  /* 0x7f8000000300780b */ /* 0x040fe40003f3d200 */
[----:B------:R-:W-:Y:S02]  /*3880*/  FSETP.NEU.FTZ.AND P2, PT, |R0|, +INF , PT ;  /* 0x7f8000000000780b */ /* 0x000fe40003f5d200 */
[----:B------:R-:W-:-:S11]  /*3890*/  FSETP.NEU.FTZ.AND P0, PT, |R3|, +INF , PT ;  /* 0x7f8000000300780b */ /* 0x000fd60003f1d200 */
[----:B------:R-:W-:Y:S05]  /*38a0*/  @!P2 BRA !P1, `(.L_x_67) ;  /* 0x00000004002ca947 */ /* 0x000fea0004800000 */
[----:B------:R-:W-:-:S04]  /*38b0*/  LOP3.LUT P1, RZ, R3, 0x7fffffff, RZ, 0xc0, !PT ;  /* 0x7fffffff03ff7812 */ /* 0x000fc8000782c0ff */
[----:B------:R-:W-:-:S13]  /*38c0*/  PLOP3.LUT P1, PT, P2, P1, PT, 0x2f, 0xf2 ;  /* 0x0000000000f2781c */ /* 0x000fda0001722577 */
[----:B------:R-:W-:Y:S05]  /*38d0*/  @P1 BRA `(.L_x_68) ;  /* 0x0000000400181947 */ /* 0x000fea0003800000 */
[----:B------:R-:W-:-:S04]  /*38e0*/  LOP3.LUT P1, RZ, R0, 0x7fffffff, RZ, 0xc0, !PT ;  /* 0x7fffffff00ff7812 */ /* 0x000fc8000782c0ff */
[----:B------:R-:W-:-:S13]  /*38f0*/  PLOP3.LUT P0, PT, P0, P1, PT, 0x2f, 0xf2 ;  /* 0x0000000000f2781c */ /* 0x000fda0000702577 */
[----:B------:R-:W-:Y:S05]  /*3900*/  @P0 BRA `(.L_x_69) ;  /* 0x0000000400000947 */ /* 0x000fea0003800000 */
[----:B------:R-:W-:Y:S02]  /*3910*/  ISETP.GE.AND P0, PT, R22, RZ, PT ;  /* 0x000000ff1600720c */ /* 0x000fe40003f06270 */
[----:B------:R-:W-:-:S11]  /*3920*/  ISETP.GE.AND P1, PT, R17, RZ, PT ;  /* 0x000000ff1100720c */ /* 0x000fd60003f26270 */
[----:B------:R-:W-:Y:S01]  /*3930*/  @P0 MOV R13, RZ ;  /* 0x000000ff000d0202 */ /* 0x000fe20000000f00 */
[----:B------:R-:W-:Y:S02]  /*3940*/  @!P0 IMAD.MOV.U32 R13, RZ, RZ, -0x40 ;  /* 0xffffffc0ff0d8424 */ /* 0x000fe400078e00ff */
[----:B------:R-:W-:Y:S01]  /*3950*/  @!P0 FFMA R3, R3, 1.84467440737095516160e+19, RZ ;  /* 0x5f80000003038823 */ /* 0x000fe200000000ff */
[----:B------:R-:W-:Y:S02]  /*3960*/  @!P1 FFMA R0, R0, 1.84467440737095516160e+19, RZ ;  /* 0x5f80000000009823 */ /* 0x000fe400000000ff */
[----:B------:R-:W-:-:S07]  /*3970*/  @!P1 IADD3 R13, PT, PT, R13, 0x40, RZ ;  /* 0x000000400d0d9810 */ /* 0x000fce0007ffe0ff */
.L_x_65:
[----:B------:R-:W-:Y:S01]  /*3980*/  LEA R17, R14, 0xc0800000, 0x17 ;  /* 0xc08000000e117811 */ /* 0x000fe200078eb8ff */
[----:B------:R-:W-:Y:S01]  /*3990*/  BSSY.RECONVERGENT B1, `(.L_x_70) ;  /* 0x0000036000017945 */ /* 0x000fe20003800200 */
[----:B------:R-:W-:Y:S02]  /*39a0*/  IADD3 R15, PT, PT, R15, -0x7f, RZ ;  /* 0xffffff810f0f7810 */ /* 0x000fe40007ffe0ff */
[----:B------:R-:W-:Y:S02]  /*39b0*/  IADD3 R28, PT, PT, -R17, R0, RZ ;  /* 0x00000000111c7210 */ /* 0x000fe40007ffe1ff */
[C---:B------:R-:W-:Y:S01]  /*39c0*/  IADD3 R14, PT, PT, R15.reuse, 0x7f, -R14 ;  /* 0x0000007f0f0e7810 */ /* 0x040fe20007ffe80e */
[----:B------:R-:W-:Y:S01]  /*39d0*/  IMAD R0, R15, -0x800000, R3 ;  /* 0xff8000000f007824 */ /* 0x000fe200078e0203 */
[----:B------:R-:W0:Y:S01]  /*39e0*/  MUFU.RCP R22, R28 ;  /* 0x0000001c00167308 */ /* 0x000e220000001000 */
[----:B------:R-:W-:Y:S01]  /*39f0*/  FADD.FTZ R17, -R28, -RZ ;  /* 0x800000ff1c117221 */ /* 0x000fe20000010100 */
[----:B------:R-:W-:-:S03]  /*3a00*/  IADD3 R13, PT, PT, R14, R13, RZ ;  /* 0x0000000d0e0d7210 */ /* 0x000fc60007ffe0ff */
[----:B0-----:R-:W-:-:S04]  /*3a10*/  FFMA R31, R22, R17, 1 ;  /* 0x3f800000161f7423 */ /* 0x001fc80000000011 */
[----:B------:R-:W-:-:S04]  /*3a20*/  FFMA R31, R22, R31, R22 ;  /* 0x0000001f161f7223 */ /* 0x000fc80000000016 */
[----:B------:R-:W-:-:S04]  /*3a30*/  FFMA R22, R0, R31, RZ ;  /* 0x0000001f00167223 */ /* 0x000fc800000000ff */
[----:B------:R-:W-:-:S04]  /*3a40*/  FFMA R3, R17, R22, R0 ;  /* 0x0000001611037223 */ /* 0x000fc80000000000 */
[----:B------:R-:W-:-:S04]  /*3a50*/  FFMA R22, R31, R3, R22 ;  /* 0x000000031f167223 */ /* 0x000fc80000000016 */
[----:B------:R-:W-:-:S04]  /*3a60*/  FFMA R17, R17, R22, R0 ;  /* 0x0000001611117223 */ /* 0x000fc80000000000 */
[----:B------:R-:W-:-:S05]  /*3a70*/  FFMA R0, R31, R17, R22 ;  /* 0x000000111f007223 */ /* 0x000fca0000000016 */
[----:B------:R-:W-:-:S04]  /*3a80*/  SHF.R.U32.HI R3, RZ, 0x17, R0 ;  /* 0x00000017ff037819 */ /* 0x000fc80000011600 */
[----:B------:R-:W-:-:S04]  /*3a90*/  LOP3.LUT R14, R3, 0xff, RZ, 0xc0, !PT ;  /* 0x000000ff030e7812 */ /* 0x000fc800078ec0ff */
[----:B------:R-:W-:-:S05]  /*3aa0*/  IADD3 R3, PT, PT, R14, R13, RZ ;  /* 0x0000000d0e037210 */ /* 0x000fca0007ffe0ff */
[----:B------:R-:W-:-:S05]  /*3ab0*/  VIADD R14, R3, 0xffffffff ;  /* 0xffffffff030e7836 */ /* 0x000fca0000000000 */
[----:B------:R-:W-:-:S13]  /*3ac0*/  ISETP.GE.U32.AND P0, PT, R14, 0xfe, PT ;  /* 0x000000fe0e00780c */ /* 0x000fda0003f06070 */
[----:B------:R-:W-:Y:S05]  /*3ad0*/  @!P0 BRA `(.L_x_71) ;  /* 0x0000000000808947 */ /* 0x000fea0003800000 */
[----:B------:R-:W-:-:S13]  /*3ae0*/  ISETP.GT.AND P0, PT, R3, 0xfe, PT ;  /* 0x000000fe0300780c */ /* 0x000fda0003f04270 */
[----:B------:R-:W-:Y:S05]  /*3af0*/  @P0 BRA `(.L_x_72) ;  /* 0x00000000006c0947 */ /* 0x000fea0003800000 */
[----:B------:R-:W-:-:S13]  /*3b00*/  ISETP.GE.AND P0, PT, R3, 0x1, PT ;  /* 0x000000010300780c */ /* 0x000fda0003f06270 */
[----:B------:R-:W-:Y:S05]  /*3b10*/  @P0 BRA `(.L_x_73) ;  /* 0x0000000000740947 */ /* 0x000fea0003800000 */
[----:B------:R-:W-:Y:S02]  /*3b20*/  ISETP.GE.AND P0, PT, R3, -0x18, PT ;  /* 0xffffffe80300780c */ /* 0x000fe40003f06270 */
[----:B------:R-:W-:-:S11]  /*3b30*/  LOP3.LUT R0, R0, 0x80000000, RZ, 0xc0, !PT ;  /* 0x8000000000007812 */ /* 0x000fd600078ec0ff */
[----:B------:R-:W-:Y:S05]  /*3b40*/  @!P0 BRA `(.L_x_73) ;  /* 0x0000000000688947 */ /* 0x000fea0003800000 */
[CCC-:B------:R-:W-:Y:S01]  /*3b50*/  FFMA.RZ R13, R31.reuse, R17.reuse, R22.reuse ;  /* 0x000000111f0d7223 */ /* 0x1c0fe2000000c016 */
[CCC-:B------:R-:W-:Y:S01]  /*3b60*/  FFMA.RP R14, R31.reuse, R17.reuse, R22.reuse ;  /* 0x000000111f0e7223 */ /* 0x1c0fe20000008016 */
[----:B------:R-:W-:Y:S01]  /*3b70*/  FFMA.RM R17, R31, R17, R22 ;  /* 0x000000111f117223 */ /* 0x000fe20000004016 */
[----:B------:R-:W-:Y:S02]  /*3b80*/  IADD3 R15, PT, PT, R3, 0x20, RZ ;  /* 0x00000020030f7810 */ /* 0x000fe40007ffe0ff */
[----:B------:R-:W-:Y:S02]  /*3b90*/  LOP3.LUT R13, R13, 0x7fffff, RZ, 0xc0, !PT ;  /* 0x007fffff0d0d7812 */ /* 0x000fe400078ec0ff */
[----:B------:R-:W-:Y:S02]  /*3ba0*/  ISETP.NE.AND P2, PT, R3, RZ, PT ;  /* 0x000000ff0300720c */ /* 0x000fe40003f45270 */
[----:B------:R-:W-:Y:S02]  /*3bb0*/  LOP3.LUT R22, R13, 0x800000, RZ, 0xfc, !PT ;  /* 0x008000000d167812 */ /* 0x000fe400078efcff */
[----:B------:R-:W-:-:S02]  /*3bc0*/  ISETP.NE.AND P1, PT, R3, RZ, PT ;  /* 0x000000ff0300720c */ /* 0x000fc40003f25270 */
[----:B------:R-:W-:Y:S02]  /*3bd0*/  IADD3 R3, PT, PT, -R3, RZ, RZ ;  /* 0x000000ff03037210 */ /* 0x000fe40007ffe1ff */
[----:B------:R-:W-:Y:S02]  /*3be0*/  SHF.L.U32 R15, R22, R15, RZ ;  /* 0x0000000f160f7219 */ /* 0x000fe400000006ff */
[----:B------:R-:W-:Y:S02]  /*3bf0*/  FSETP.NEU.FTZ.AND P0, PT, R14, R17, PT ;  /* 0x000000110e00720b */ /* 0x000fe40003f1d000 */
[----:B------:R-:W-:Y:S02]  /*3c00*/  SEL R3, R3, RZ, P2 ;  /* 0x000000ff03037207 */ /* 0x000fe40001000000 */
[----:B------:R-:W-:Y:S02]  /*3c10*/  ISETP.NE.AND P1, PT, R15, RZ, P1 ;  /* 0x000000ff0f00720c */ /* 0x000fe40000f25270 */
[----:B------:R-:W-:-:S02]  /*3c20*/  SHF.R.U32.HI R22, RZ, R3, R22 ;  /* 0x00000003ff167219 */ /* 0x000fc40000011616 */
[----:B------:R-:W-:Y:S02]  /*3c30*/  PLOP3.LUT P0, PT, P0, P1, PT, 0xf8, 0x8f ;  /* 0x00000000008f781c */ /* 0x000fe40000703f70 */
[----:B------:R-:W-:Y:S02]  /*3c40*/  SHF.R.U32.HI R13, RZ, 0x1, R22 ;  /* 0x00000001ff0d7819 */ /* 0x000fe40000011616 */
[----:B------:R-:W-:-:S04]  /*3c50*/  SEL R14, RZ, 0x1, !P0 ;  /* 0x00000001ff0e7807 */ /* 0x000fc80004000000 */
[----:B------:R-:W-:-:S04]  /*3c60*/  LOP3.LUT R3, R14, 0x1, R13, 0xf8, !PT ;  /* 0x000000010e037812 */ /* 0x000fc800078ef80d */
[----:B------:R-:W-:-:S04]  /*3c70*/  LOP3.LUT R22, R3, R22, RZ, 0xc0, !PT ;  /* 0x0000001603167212 */ /* 0x000fc800078ec0ff */
[----:B------:R-:W-:-:S04]  /*3c80*/  IADD3 R13, PT, PT, R13, R22, RZ ;  /* 0x000000160d0d7210 */ /* 0x000fc80007ffe0ff */
[----:B------:R-:W-:Y:S01]  /*3c90*/  LOP3.LUT R0, R13, R0, RZ, 0xfc, !PT ;  /* 0x000000000d007212 */ /* 0x000fe200078efcff */
[----:B------:R-:W-:Y:S06]  /*3ca0*/  BRA `(.L_x_73) ;  /* 0x0000000000107947 */ /* 0x000fec0003800000 */
.L_x_72:
[----:B------:R-:W-:-:S04]  /*3cb0*/  LOP3.LUT R0, R0, 0x80000000, RZ, 0xc0, !PT ;  /* 0x8000000000007812 */ /* 0x000fc800078ec0ff */
[----:B------:R-:W-:Y:S01]  /*3cc0*/  LOP3.LUT R0, R0, 0x7f800000, RZ, 0xfc, !PT ;  /* 0x7f80000000007812 */ /* 0x000fe200078efcff */
[----:B------:R-:W-:Y:S06]  /*3cd0*/  BRA `(.L_x_73) ;  /* 0x0000000000047947 */ /* 0x000fec0003800000 */
.L_x_71:
[----:B------:R-:W-:-:S07]  /*3ce0*/  LEA R0, R13, R0, 0x17 ;  /* 0x000000000d007211 */ /* 0x000fce00078eb8ff */
.L_x_73:
[----:B------:R-:W-:Y:S05]  /*3cf0*/  BSYNC.RECONVERGENT B1 ;  /* 0x0000000000017941 */ /* 0x000fea0003800200 */
.L_x_70:
[----:B------:R-:W-:Y:S05]  /*3d00*/  BRA `(.L_x_74) ;  /* 0x0000000000207947 */ /* 0x000fea0003800000 */
.L_x_69:
[----:B------:R-:W-:-:S04]  /*3d10*/  LOP3.LUT R0, R0, 0x80000000, R3, 0x48, !PT ;  /* 0x8000000000007812 */ /* 0x000fc800078e4803 */
[----:B------:R-:W-:Y:S01]  /*3d20*/  LOP3.LUT R0, R0, 0x7f800000, RZ, 0xfc, !PT ;  /* 0x7f80000000007812 */ /* 0x000fe200078efcff */
[----:B------:R-:W-:Y:S06]  /*3d30*/  BRA `(.L_x_74) ;  /* 0x0000000000147947 */ /* 0x000fec0003800000 */
.L_x_68:
[----:B------:R-:W-:Y:S01]  /*3d40*/  LOP3.LUT R0, R0, 0x80000000, R3, 0x48, !PT ;  /* 0x8000000000007812 */ /* 0x000fe200078e4803 */
[----:B------:R-:W-:Y:S06]  /*3d50*/  BRA `(.L_x_74) ;  /* 0x00000000000c7947 */ /* 0x000fec0003800000 */
.L_x_67:
[----:B------:R-:W0:Y:S01]  /*3d60*/  MUFU.RSQ R0, -QNAN ;  /* 0xffc0000000007908 */ /* 0x000e220000001400 */
[----:B------:R-:W-:Y:S05]  /*3d70*/  BRA `(.L_x_74) ;  /* 0x0000000000047947 */ /* 0x000fea0003800000 */
.L_x_66:
[----:B------:R-:W-:-:S07]  /*3d80*/  FADD.FTZ R0, R3, R0 ;  /* 0x0000000003007221 */ /* 0x000fce0000010000 */
.L_x_74:
[----:B------:R-:W-:Y:S05]  /*3d90*/  BSYNC.RECONVERGENT B0 ;  /* 0x0000000000007941 */ /* 0x000fea0003800200 */
.L_x_64:
[----:B------:R-:W-:-:S04]  /*3da0*/  HFMA2 R17, -RZ, RZ, 0, 0 ;  /* 0x00000000ff117431 */ /* 0x000fc800000001ff */
[----:B0-----:R-:W-:Y:S05]  /*3db0*/  RET.REL.NODEC R16 `(cmo_many_series_one_param_f32) ;  /* 0xffffffc010907950 */ /* 0x001fea0003c3ffff */
.L_x_75:
[----:B------:R-:W-:-:S00]  /*3dc0*/  BRA `(.L_x_75) ;  /* 0xfffffffc00fc7947 */ /* 0x000fc0000383ffff */
[----:B------:R-:W-:-:S00]  /*3dd0*/  NOP ;  /* 0x0000000000007918 */ /* 0x000fc00000000000 */
        /* <DEDUP_REMOVED lines=10> */
.L_x_165:


//--------------------- .text.cmo_batch_f32       --------------------------
	.section	.text.cmo_batch_f32,"ax",@progbits
	.align	128
        .global         cmo_batch_f32
        .type           cmo_batch_f32,@function
        .size           cmo_batch_f32,(.L_x_167 - cmo_batch_f32)
        .other          cmo_batch_f32,@"STO_CUDA_ENTRY STV_DEFAULT"
cmo_batch_f32:
.text.cmo_batch_f32:
[----:B------:R-:W-:Y:S01]  /*0000*/  LDC R1, c[0x0][0x37c] ;  /* 0x0000df00ff017b82 */ /* 0x000fe20000000800 */
[----:B------:R-:W0:Y:S01]  /*0010*/  S2R R11, SR_TID.X ;  /* 0x00000000000b7919 */ /* 0x000e220000002100 */
[----:B------:R-:W1:Y:S01]  /*0020*/  LDCU UR4, c[0x0][0x360] ;  /* 0x00006c00ff0477ac */ /* 0x000e620008000800 */
[----:B------:R-:W2:Y:S01]  /*0030*/  S2R R5, SR_CTAID.X ;  /* 0x0000000000057919 */ /* 0x000ea20000002500 */
[----:B------:R-:W3:Y:S01]  /*0040*/  LDCU UR5, c[0x0][0x394] ;  /* 0x00007280ff0577ac */ /* 0x000ee20008000800 */
[----:B-1----:R-:W-:Y:S01]  /*0050*/  USHF.R.U32.HI UR4, URZ, 0x5, UR4 ;  /* 0x00000005ff047899 */ /* 0x002fe20008011604 */
[----:B0-----:R-:W-:-:S05]  /*0060*/  SHF.R.U32.HI R0, RZ, 0x5, R11 ;  /* 0x00000005ff007819 */ /* 0x001fca000001160b */
[----:B--2---:R-:W-:-:S05]  /*0070*/  IMAD R5, R5, UR4, R0 ;  /* 0x0000000405057c24 */ /* 0x004fca000f8e0200 */
[----:B---3--:R-:W-:-:S13]  /*0080*/  ISETP.GE.AND P0, PT, R5, UR5, PT ;  /* 0x0000000505007c0c */ /* 0x008fda000bf06270 */
[----:B------:R-:W-:Y:S05]  /*0090*/  @P0 EXIT ;  /* 0x000000000000094d */ /* 0x000fea0003800000 */
[----:B------:R-:W0:Y:S01]  /*00a0*/  LDC.64 R8, c[0x0][0x388] ;  /* 0x0000e200ff087b82 */ /* 0x000e220000000a00 */
[----:B------:R-:W1:Y:S01]  /*00b0*/  LDCU.64 UR4, c[0x0][0x358] ;  /* 0x00006b00ff0477ac */ /* 0x000e620008000a00 */
[----:B------:R-:W2:Y:S06]  /*00c0*/  LDCU UR6, c[0x0][0x390] ;  /* 0x00007200ff0677ac */ /* 0x000eac0008000800 */
[----:B------:R-:W3:Y:S01]  /*00d0*/  LDC R13, c[0x0][0x398] ;  /* 0x0000e600ff0d7b82 */ /* 0x000ee20000000800 */
[----:B------:R-:W4:Y:S01]  /*00e0*/  LDCU.64 UR8, c[0x0][0x3a0] ;  /* 0x00007400ff0877ac */ /* 0x000f220008000a00 */
[----:B0-----:R-:W-:-:S06]  /*00f0*/  IMAD.WIDE R8, R5, 0x4, R8 ;  /* 0x0000000405087825 */ /* 0x001fcc00078e0208 */
[----:B-1----:R-:W5:Y:S01]  /*0100*/  LDG.E.CONSTANT R8, desc[UR4][R8.64] ;  /* 0x0000000408087981 */ /* 0x002f62000c1e9900 */
[----:B--2---:R-:W-:Y:S01]  /*0110*/  IMAD.WIDE R4, R5, UR6, RZ ;  /* 0x0000000605047c25 */ /* 0x004fe2000f8e02ff */
[C---:B---3--:R-:W-:Y:S02]  /*0120*/  ISETP.GT.AND P0, PT, R13.reuse, -0x1, PT ;  /* 0xffffffff0d00780c */ /* 0x048fe40003f04270 */
[----:B------:R-:W-:Y:S01]  /*0130*/  ISETP.LT.AND P2, PT, R13, UR6, PT ;  /* 0x000000060d007c0c */ /* 0x000fe2000bf41270 */
[C---:B------:R-:W-:Y:S01]  /*0140*/  IMAD.SHL.U32 R2, R4.reuse, 0x4, RZ ;  /* 0x0000000404027824 */ /* 0x040fe200078e00ff */
[----:B------:R-:W-:Y:S02]  /*0150*/  SHF.L.U64.HI R3, R4, 0x2, R5 ;  /* 0x0000000204037819 */ /* 0x000fe40000010205 */
[----:B------:R-:W-:Y:S02]  /*0160*/  LOP3.LUT R11, R11, 0x1f, RZ, 0xc0, !PT ;  /* 0x0000001f0b0b7812 */ /* 0x000fe400078ec0ff */
[----:B----4-:R-:W-:-:S04]  /*0170*/  IADD3 R4, P1, PT, R2, UR8, RZ ;  /* 0x0000000802047c10 */ /* 0x010fc8000ff3e0ff */
[----:B------:R-:W-:Y:S02]  /*0180*/  IADD3.X R5, PT, PT, R3, UR9, RZ, P1, !PT ;  /* 0x0000000903057c10 */ /* 0x000fe40008ffe4ff */
[----:B-----5:R-:W-:-:S04]  /*0190*/  ISETP.GT.AND P0, PT, R8, RZ, P0 ;  /* 0x000000ff0800720c */ /* 0x020fc80000704270 */
[----:B------:R-:W-:-:S13]  /*01a0*/  ISETP.LE.AND P0, PT, R8, UR6, P0 ;  /* 0x0000000608007c0c */ /* 0x000fda0008703270 */
[----:B------:R-:W-:Y:S05]  /*01b0*/  @P0 BRA P2, `(.L_x_76) ;  /* 0x00000004005c0947 */ /* 0x000fea0001000000 */
[----:B------:R-:W-:-:S13]  /*01c0*/  ISETP.GE.AND P0, PT, R11, UR6, PT ;  /* 0x000000060b007c0c */ /* 0x000fda000bf06270 */
[----:B------:R-:W-:Y:S05]  /*01d0*/  @P0 EXIT ;  /* 0x000000000000094d */ /* 0x000fea0003800000 */
[----:B------:R-:W-:Y:S01]  /*01e0*/  LOP3.LUT R0, RZ, R11, RZ, 0x33, !PT ;  /* 0x0000000bff007212 */ /* 0x000fe200078e33ff */
[----:B------:R-:W-:Y:S04]  /*01f0*/  BSSY.RECONVERGENT B0, `(.L_x_77) ;  /* 0x0000026000007945 */ /* 0x000fe80003800200 */
[----:B------:R-:W-:-:S05]  /*0200*/  VIADD R0, R0, UR6 ;  /* 0x0000000600007c36 */ /* 0x000fca0008000000 */
[C---:B------:R-:W-:Y:S02]  /*0210*/  ISETP.GE.U32.AND P1, PT, R0.reuse, 0x1e0, PT ;  /* 0x000001e00000780c */ /* 0x040fe40003f26070 */
[----:B------:R-:W-:-:S04]  /*0220*/  LEA.HI R10, R0, 0x1, RZ, 0x1b ;  /* 0x00000001000a7811 */ /* 0x000fc800078fd8ff */
[----:B------:R-:W-:-:S04]  /*0230*/  LOP3.LUT R12, R10, 0xf, RZ, 0xc0, !PT ;  /* 0x0000000f0a0c7812 */ /* 0x000fc800078ec0ff */
[----:B------:R-:W-:-:S03]  /*0240*/  ISETP.NE.AND P0, PT, R12, RZ, PT ;  /* 0x000000ff0c00720c */ /* 0x000fc60003f05270 */
[----:B------:R-:W-:Y:S10]  /*0250*/  @!P1 BRA `(.L_x_78) ;  /* 0x00000000007c9947 */ /* 0x000ff40003800000 */
[----:B------:R-:W-:Y:S01]  /*0260*/  IMAD.WIDE.U32 R6, R11, 0x4, R2 ;  /* 0x000000040b067825 */ /* 0x000fe200078e0002 */
[----:B------:R-:W-:Y:S02]  /*0270*/  LOP3.LUT R0, R10, 0xffffff0, RZ, 0xc0, !PT ;  /* 0x0ffffff00a007812 */ /* 0x000fe400078ec0ff */
[----:B------:R-:W-:Y:S02]  /*0280*/  MOV R13, 0x7fffffff ;  /* 0x7fffffff000d7802 */ /* 0x000fe40000000f00 */
[----:B------:R-:W-:Y:S01]  /*0290*/  IADD3 R8, P1, PT, R6, UR8, RZ ;  /* 0x0000000806087c10 */ /* 0x000fe2000ff3e0ff */
[----:B------:R-:W-:-:S03]  /*02a0*/  IMAD.MOV R0, RZ, RZ, -R0 ;  /* 0x000000ffff007224 */ /* 0x000fc600078e0a00 */
[----:B------:R-:W-:-:S04]  /*02b0*/  IADD3 R8, P2, PT, R8, 0x400, RZ ;  /* 0x0000040008087810 */ /* 0x000fc80007f5e0ff */
[----:B------:R-:W-:-:S09]  /*02c0*/  IADD3.X R9, PT, PT, RZ, UR9, R7, P2, P1 ;  /* 0x00000009ff097c10 */ /* 0x000fd200097e2407 */
.L_x_79:
[----:B0-----:R-:W-:Y:S01]  /*02d0*/  IMAD.MOV.U32 R6, RZ, RZ, R8 ;  /* 0x000000ffff067224 */ /* 0x001fe200078e0008 */
[----:B------:R-:W-:Y:S01]  /*02e0*/  MOV R7, R9 ;  /* 0x0000000900077202 */ /* 0x000fe20000000f00 */
[----:B------:R-:W-:Y:S01]  /*02f0*/  VIADD R0, R0, 0x10 ;  /* 0x0000001000007836 */ /* 0x000fe20000000000 */
[----:B------:R-:W-:Y:S02]  /*0300*/  IADD3 R11, PT, PT, R11, 0x200, RZ ;  /* 0x000002000b0b7810 */ /* 0x000fe40007ffe0ff */
[----:B------:R-:W-:Y:S01]  /*0310*/  IADD3 R8, P2, PT, R6, 0x800, RZ ;  /* 0x0000080006087810 */ /* 0x000fe20007f5e0ff */
[----:B------:R0:W-:Y:S01]  /*0320*/  STG.E desc[UR4][R6.64+-0x400], R13 ;  /* 0xfffc000d06007986 */ /* 0x0001e2000c101904 */
[----:B------:R-:W-:-:S03]  /*0330*/  ISETP.NE.AND P1, PT, R0, RZ, PT ;  /* 0x000000ff0000720c */ /* 0x000fc60003f25270 */
[----:B------:R0:W-:Y:S01]  /*0340*/  STG.E desc[UR4][R6.64+-0x380], R13 ;  /* 0xfffc800d06007986 */ /* 0x0001e2000c101904 */
[----:B------:R-:W-:-:S03]  /*0350*/  IMAD.X R9, RZ, RZ, R7, P2 ;  /* 0x000000ffff097224 */ /* 0x000fc600010e0607 */
[----:B------:R0:W-:Y:S04]  /*0360*/  STG.E desc[UR4][R6.64+-0x300], R13 ;  /* 0xfffd000d06007986 */ /* 0x0001e8000c101904 */
        /* <DEDUP_REMOVED lines=12> */
[----:B------:R0:W-:Y:S01]  /*0430*/  STG.E desc[UR4][R6.64+0x380], R13 ;  /* 0x0003800d06007986 */ /* 0x0001e2000c101904 */
[----:B------:R-:W-:Y:S05]  /*0440*/  @P1 BRA `(.L_x_79) ;  /* 0xfffffffc00a01947 */ /* 0x000fea000383ffff */
.L_x_78:
[----:B------:R-:W-:Y:S05]  /*0450*/  BSYNC.RECONVERGENT B0 ;  /* 0x0000000000007941 */ /* 0x000fea0003800200 */
.L_x_77:
[----:B------:R-:W-:Y:S05]  /*0460*/  @!P0 EXIT ;  /* 0x000000000000894d */ /* 0x000fea0003800000 */
[----:B------:R-:W-:Y:S01]  /*0470*/  ISETP.GE.U32.AND P0, PT, R12, 0x8, PT ;  /* 0x000000080c00780c */ /* 0x000fe20003f06070 */
[----:B------:R-:W-:Y:S01]  /*0480*/  BSSY.RECONVERGENT B0, `(.L_x_80) ;  /* 0x000000f000007945 */ /* 0x000fe20003800200 */
[----:B------:R-:W-:-:S04]  /*0490*/  LOP3.LUT R0, R10, 0x7, RZ, 0xc0, !PT ;  /* 0x000000070a007812 */ /* 0x000fc800078ec0ff */
[----:B------:R-:W-:-:S07]  /*04a0*/  ISETP.NE.AND P1, PT, R0, RZ, PT ;  /* 0x000000ff0000720c */ /* 0x000fce0003f25270 */
[----:B------:R-:W-:Y:S06]  /*04b0*/  @!P0 BRA `(.L_x_81) ;  /* 0x00000000002c8947 */ /* 0x000fec0003800000 */
[----:B------:R-:W-:Y:S02]  /*04c0*/  IMAD.MOV.U32 R9, RZ, RZ, 0x7fffffff ;  /* 0x7fffffffff097424 */ /* 0x000fe400078e00ff */
[----:B0-----:R-:W-:-:S04]  /*04d0*/  IMAD.WIDE.U32 R6, R11, 0x4, R4 ;  /* 0x000000040b067825 */ /* 0x001fc800078e0004 */
[----:B------:R-:W-:Y:S01]  /*04e0*/  VIADD R11, R11, 0x100 ;  /* 0x000001000b0b7836 */ /* 0x000fe20000000000 */
[----:B------:R1:W-:Y:S04]  /*04f0*/  STG.E desc[UR4][R6.64], R9 ;  /* 0x0000000906007986 */ /* 0x0003e8000c101904 */
[----:B------:R1:W-:Y:S04]  /*0500*/  STG.E desc[UR4][R6.64+0x80], R9 ;  /* 0x0000800906007986 */ /* 0x0003e8000c101904 */
[----:B------:R1:W-:Y:S04]  /*0510*/  STG.E desc[UR4][R6.64+0x100], R9 ;  /* 0x0001000906007986 */ /* 0x0003e8000c101904 */
[----:B------:R1:W-:Y:S04]  /*0520*/  STG.E desc[UR4][R6.64+0x180], R9 ;  /* 0x0001800906007986 */ /* 0x0003e8000c101904 */
[----:B------:R1:W-:Y:S04]  /*0530*/  STG.E desc[UR4][R6.64+0x200], R9 ;  /* 0x0002000906007986 */ /* 0x0003e8000c101904 */
[----:B------:R1:W-:Y:S04]  /*0540*/  STG.E desc[UR4][R6.64+0x280], R9 ;  /* 0x0002800906007986 */ /* 0x0003e8000c101904 */
[----:B------:R1:W-:Y:S04]  /*0550*/  STG.E desc[UR4][R6.64+0x300], R9 ;  /* 0x0003000906007986 */ /* 0x0003e8000c101904 */
[----:B------:R1:W-:Y:S02]  /*0560*/  STG.E desc[UR4][R6.64+0x380], R9 ;  /* 0x0003800906007986 */ /* 0x0003e4000c101904 */
.L_x_81:
[----:B------:R-:W-:Y:S05]  /*0570*/  BSYNC.RECONVERGENT B0 ;  /* 0x0000000000007941 */ /* 0x000fea0003800200 */
.L_x_80:
[----:B------:R-:W-:Y:S05]  /*0580*/  @!P1 EXIT ;  /* 0x000000000000994d */ /* 0x000fea0003800000 */
[----:B------:R-:W-:Y:S02]  /*0590*/  ISETP.GE.U32.AND P0, PT, R0, 0x4, PT ;  /* 0x000000040000780c */ /* 0x000fe40003f06070 */
[----:B------:R-:W-:-:S04]  /*05a0*/  LOP3.LUT R0, R10, 0x3, RZ, 0xc0, !PT ;  /* 0x000000030a007812 */ /* 0x000fc800078ec0ff */
[----:B------:R-:W-:-:S07]  /*05b0*/  ISETP.NE.AND P1, PT, R0, RZ, PT ;  /* 0x000000ff0000720c */ /* 0x000fce0003f25270 */
[----:B------:R-:W-:Y:S01]  /*05c0*/  @P0 IMAD.WIDE.U32 R4, R11, 0x4, R4 ;  /* 0x000000040b040825 */ /* 0x000fe200078e0004 */
[----:B01----:R-:W-:-:S05]  /*05d0*/  @P0 MOV R7, 0x7fffffff ;  /* 0x7fffffff00070802 */ /* 0x003fca0000000f00 */
[----:B------:R0:W-:Y:S04]  /*05e0*/  @P0 STG.E desc[UR4][R4.64], R7 ;  /* 0x0000000704000986 */ /* 0x0001e8000c101904 */
[----:B------:R0:W-:Y:S04]  /*05f0*/  @P0 STG.E desc[UR4][R4.64+0x80], R7 ;  /* 0x0000800704000986 */ /* 0x0001e8000c101904 */
[----:B------:R0:W-:Y:S04]  /*0600*/  @P0 STG.E desc[UR4][R4.64+0x100], R7 ;  /* 0x0001000704000986 */ /* 0x0001e8000c101904 */
[----:B------:R0:W-:Y:S01]  /*0610*/  @P0 STG.E desc[UR4][R4.64+0x180], R7 ;  /* 0x0001800704000986 */ /* 0x0001e2000c101904 */
[----:B------:R-:W-:Y:S05]  /*0620*/  @!P1 EXIT ;  /* 0x000000000000994d */ /* 0x000fea0003800000 */
[----:B------:R-:W1:Y:S01]  /*0630*/  LDCU.64 UR10, c[0x0][0x3a0] ;  /* 0x00007400ff0a77ac */ /* 0x000e620008000a00 */
[----:B------:R-:W-:Y:S01]  /*0640*/  @P0 VIADD R11, R11, 0x80 ;  /* 0x000000800b0b0836 */ /* 0x000fe20000000000 */
[----:B0-----:R-:W-:Y:S01]  /*0650*/  MOV R7, 0x7fffffff ;  /* 0x7fffffff00077802 */ /* 0x001fe20000000f00 */
[----:B------:R-:W-:Y:S02]  /*0660*/  IMAD.MOV R0, RZ, RZ, -R0 ;  /* 0x000000ffff007224 */ /* 0x000fe400078e0a00 */
[----:B------:R-:W-:-:S03]  /*0670*/  IMAD.WIDE.U32 R2, R11, 0x4, R2 ;  /* 0x000000040b027825 */ /* 0x000fc600078e0002 */
[----:B-1----:R-:W-:-:S04]  /*0680*/  IADD3 R2, P0, PT, R2, UR10, RZ ;  /* 0x0000000a02027c10 */ /* 0x002fc8000ff1e0ff */
[----:B------:R-:W-:-:S09]  /*0690*/  IADD3.X R3, PT, PT, R3, UR11, RZ, P0, !PT ;  /* 0x0000000b03037c10 */ /* 0x000fd200087fe4ff */
.L_x_82:
[----:B------:R-:W-:Y:S01]  /*06a0*/  VIADD R0, R0, 0x1 ;  /* 0x0000000100007836 */ /* 0x000fe20000000000 */
[----:B------:R-:W-:Y:S01]  /*06b0*/  IADD3 R4, P1, PT, R2, 0x80, RZ ;  /* 0x0000008002047810 */ /* 0x000fe20007f3e0ff */
[----:B------:R0:W-:Y:S03]  /*06c0*/  STG.E desc[UR4][R2.64], R7 ;  /* 0x0000000702007986 */ /* 0x0001e6000c101904 */
[----:B------:R-:W-:Y:S01]  /*06d0*/  ISETP.NE.AND P0, PT, R0, RZ, PT ;  /* 0x000000ff0000720c */ /* 0x000fe20003f05270 */
[----:B------:R-:W-:-:S12]  /*06e0*/  IMAD.X R5, RZ, RZ, R3, P1 ;  /* 0x000000ffff057224 */ /* 0x000fd800008e0603 */
[----:B0-----:R-:W-:Y:S05]  /*06f0*/  @!P0 EXIT ;  /* 0x000000000000894d */ /* 0x001fea0003800000 */
[----:B------:R-:W-:Y:S01]  /*0700*/  MOV R2, R4 ;  /* 0x0000000400027202 */ /* 0x000fe20000000f00 */
[----:B------:R-:W-:Y:S01]  /*0710*/  IMAD.MOV.U32 R3, RZ, RZ, R5 ;  /* 0x000000ffff037224 */ /* 0x000fe200078e0005 */
[----:B------:R-:W-:Y:S06]  /*0720*/  BRA `(.L_x_82) ;  /* 0xfffffffc00dc7947 */ /* 0x000fec000383ffff */
.L_x_76:
[----:B------:R-:W-:-:S04]  /*0730*/  IADD3 R7, PT, PT, -R13, UR6, RZ ;  /* 0x000000060d077c10 */ /* 0x000fc8000fffe1ff */
[----:B------:R-:W-:-:S13]  /*0740*/  ISETP.GT.AND P0, PT, R7, R8, PT ;  /* 0x000000080700720c */ /* 0x000fda0003f04270 */
[----:B------:R-:W-:Y:S05]  /*0750*/  @P0 BRA `(.L_x_83) ;  /* 0x00000004005c0947 */ /* 0x000fea0003800000 */
        /* <DEDUP_REMOVED lines=17> */
.L_x_86:
        /* <DEDUP_REMOVED lines=24> */
.L_x_85:
[----:B------:R-:W-:Y:S05]  /*09f0*/  BSYNC.RECONVERGENT B0 ;  /* 0x0000000000007941 */ /* 0x000fea0003800200 */
.L_x_84:
        /* <DEDUP_REMOVED lines=17> */
.L_x_88:
[----:B------:R-:W-:Y:S05]  /*0b10*/  BSYNC.RECONVERGENT B0 ;  /* 0x0000000000007941 */ /* 0x000fea0003800200 */
.L_x_87:
        /* <DEDUP_REMOVED lines=18> */
.L_x_89:
[----:B0-----:R-:W-:Y:S01]  /*0c40*/  IMAD.MOV.U32 R2, RZ, RZ, R4 ;  /* 0x000000ffff027224 */ /* 0x001fe200078e0004 */
[----:B------:R-:W-:Y:S01]  /*0c50*/  IADD3 R0, PT, PT, R0, 0x1, RZ ;  /* 0x0000000100007810 */ /* 0x000fe20007ffe0ff */
[--C-:B------:R-:W-:Y:S01]  /*0c60*/  IMAD.MOV.U32 R3, RZ, RZ, R5.reuse ;  /* 0x000000ffff037224 */ /* 0x100fe200078e0005 */
[----:B------:R-:W-:Y:S02]  /*0c70*/  IADD3 R4, P1, PT, R4, 0x80, RZ ;  /* 0x0000008004047810 */ /* 0x000fe40007f3e0ff */
[----:B------:R-:W-:Y:S02]  /*0c80*/  ISETP.NE.AND P0, PT, R0, RZ, PT ;  /* 0x000000ff0000720c */ /* 0x000fe40003f05270 */
[----:B------:R0:W-:Y:S01]  /*0c90*/  STG.E desc[UR4][R2.64], R7 ;  /* 0x0000000702007986 */ /* 0x0001e2000c101904 */
[----:B------:R-:W-:-:S10]  /*0ca0*/  IMAD.X R5, RZ, RZ, R5, P1 ;  /* 0x000000ffff057224 */ /* 0x000fd400008e0605 */
[----:B------:R-:W-:Y:S05]  /*0cb0*/  @P0 BRA `(.L_x_89) ;  /* 0xfffffffc00e00947 */ /* 0x000fea000383ffff */
[----:B------:R-:W-:Y:S05]  /*0cc0*/  EXIT ;  /* 0x000000000000794d */ /* 0x000fea0003800000 */
.L_x_83:
[----:B------:R-:W-:Y:S01]  /*0cd0*/  IMAD.IADD R9, R8, 0x1, R13 ;  /* 0x0000000108097824 */ /* 0x000fe200078e020d */
[----:B------:R-:W-:Y:S04]  /*0ce0*/  BSSY.RECONVERGENT B0, `(.L_x_90) ;  /* 0x0000058000007945 */ /* 0x000fe80003800200 */
[----:B------:R-:W-:-:S13]  /*0cf0*/  ISETP.GE.AND P0, PT, R11, R9, PT ;  /* 0x000000090b00720c */ /* 0x000fda0003f06270 */
[----:B------:R-:W-:Y:S05]  /*0d00*/  @P0 BRA `(.L_x_91) ;  /* 0x0000000400540947 */ /* 0x000fea0003800000 */
[----:B------:R-:W-:Y:S01]  /*0d10*/  LOP3.LUT R0, RZ, R11, RZ, 0x33, !PT ;  /* 0x0000000bff007212 */ /* 0x000fe200078e33ff */
[----:B------:R-:W-:Y:S01]  /*0d20*/  BSSY.RECONVERGENT B1, `(.L_x_92) ;  /* 0x0000028000017945 */ /* 0x000fe20003800200 */
[----:B------:R-:W-:Y:S02]  /*0d30*/  IMAD.MOV.U32 R13, RZ, RZ, R11 ;  /* 0x000000ffff0d7224 */ /* 0x000fe400078e000b */
[----:B------:R-:W-:-:S04]  /*0d40*/  IADD3 R0, PT, PT, R0, R9, RZ ;  /* 0x0000000900007210 */ /* 0x000fc80007ffe0ff */
[C---:B------:R-:W-:Y:S02]  /*0d50*/  ISETP.GE.U32.AND P1, PT, R0.reuse, 0x1e0, PT ;  /* 0x000001e00000780c */ /* 0x040fe40003f26070 */
[----:B------:R-:W-:-:S04]  /*0d60*/  LEA.HI R12, R0, 0x1, RZ, 0x1b ;  /* 0x00000001000c7811 */ /* 0x000fc800078fd8ff */
[----:B------:R-:W-:-:S04]  /*0d70*/  LOP3.LUT R14, R12, 0xf, RZ, 0xc0, !PT ;  /* 0x0000000f0c0e7812 */ /* 0x000fc800078ec0ff */
[----:B------:R-:W-:-:S03]  /*0d80*/  ISETP.NE.AND P0, PT, R14, RZ, PT ;  /* 0x000000ff0e00720c */ /* 0x000fc60003f05270 */
[----:B------:R-:W-:Y:S10]  /*0d90*/  @!P1 BRA `(.L_x_93) ;  /* 0x0000000000809947 */ /* 0x000ff40003800000 */
[----:B------:R-:W-:Y:S01]  /*0da0*/  IMAD.WIDE.U32 R6, R11, 0x4, R2 ;  /* 0x000000040b067825 */ /* 0x000fe200078e0002 */
[----:B------:R-:W-:Y:S02]  /*0db0*/  LOP3.LUT R0, R12, 0xffffff0, RZ, 0xc0, !PT ;  /* 0x0ffffff00c007812 */ /* 0x000fe400078ec0ff */
[----:B------:R-:W-:Y:S01]  /*0dc0*/  MOV R17, 0x7fffffff ;  /* 0x7fffffff00117802 */ /* 0x000fe20000000f00 */
[----:B------:R-:W-:Y:S01]  /*0dd0*/  IMAD.MOV.U32 R13, RZ, RZ, R11 ;  /* 0x000000ffff0d7224 */ /* 0x000fe200078e000b */
[----:B------:R-:W-:Y:S01]  /*0de0*/  IADD3 R10, P1, PT, R6, UR8, RZ ;  /* 0x00000008060a7c10 */ /* 0x000fe2000ff3e0ff */
[----:B------:R-:W-:-:S03]  /*0df0*/  IMAD.MOV R0, RZ, RZ, -R0 ;  /* 0x000000ffff007224 */ /* 0x000fc600078e0a00 */
[----:B------:R-:W-:-:S04]  /*0e00*/  IADD3 R10, P2, PT, R10, 0x400, RZ ;  /* 0x000004000a0a7810 */ /* 0x000fc80007f5e0ff */
[----:B------:R-:W-:-:S09]  /*0e10*/  IADD3.X R15, PT, PT, RZ, UR9, R7, P2, P1 ;  /* 0x00000009ff0f7c10 */ /* 0x000fd200097e2407 */
.L_x_94:
        /* <DEDUP_REMOVED lines=24> */
.L_x_93:
[----:B------:R-:W-:Y:S05]  /*0fa0*/  BSYNC.RECONVERGENT B1 ;  /* 0x0000000000017941 */ /* 0x000fea0003800200 */
.L_x_92:
[----:B------:R-:W-:Y:S05]  /*0fb0*/  @!P0 BRA `(.L_x_91) ;  /* 0x0000000000a88947 */ /* 0x000fea0003800000 */
        /* <DEDUP_REMOVED lines=16> */
.L_x_96:
[----:B------:R-:W-:Y:S05]  /*10c0*/  BSYNC.RECONVERGENT B1 ;  /* 0x0000000000017941 */ /* 0x000fea0003800200 */
.L_x_95:
[----:B------:R-:W-:Y:S05]  /*10d0*/  @!P1 BRA `(.L_x_91) ;  /* 0x0000000000609947 */ /* 0x000fea0003800000 */
[----:B------:R-:W-:Y:S02]  /*10e0*/  ISETP.GE.U32.AND P0, PT, R0, 0x4, PT ;  /* 0x000000040000780c */ /* 0x000fe40003f06070 */
[----:B------:R-:W-:-:S04]  /*10f0*/  LOP3.LUT R0, R12, 0x3, RZ, 0xc0, !PT ;  /* 0x000000030c007812 */ /* 0x000fc800078ec0ff */
[----:B------:R-:W-:-:S07]  /*1100*/  ISETP.NE.AND P1, PT, R0, RZ, PT ;  /* 0x000000ff0000720c */ /* 0x000fce0003f25270 */
[----:B-1----:R-:W-:Y:S01]  /*1110*/  @P0 MOV R15, 0x7fffffff ;  /* 0x7fffffff000f0802 */ /* 0x002fe20000000f00 */
[----:B0-----:R-:W-:-:S04]  /*1120*/  @P0 IMAD.WIDE.U32 R6, R13, 0x4, R4 ;  /* 0x000000040d060825 */ /* 0x001fc800078e0004 */
[----:B------:R-:W-:Y:S01]  /*1130*/  @P0 VIADD R13, R13, 0x80 ;  /* 0x000000800d0d0836 */ /* 0x000fe20000000000 */
[----:B------:R2:W-:Y:S04]  /*1140*/  @P0 STG.E desc[UR4][R6.64], R15 ;  /* 0x0000000f06000986 */ /* 0x0005e8000c101904 */
[----:B------:R2:W-:Y:S04]  /*1150*/  @P0 STG.E desc[UR4][R6.64+0x80], R15 ;  /* 0x0000800f06000986 */ /* 0x0005e8000c101904 */
[----:B------:R2:W-:Y:S04]  /*1160*/  @P0 STG.E desc[UR4][R6.64+0x100], R15 ;  /* 0x0001000f06000986 */ /* 0x0005e8000c101904 */
[----:B------:R2:W-:Y:S01]  /*1170*/  @P0 STG.E desc[UR4][R6.64+0x180], R15 ;  /* 0x0001800f06000986 */ /* 0x0005e2000c101904 */
[----:B------:R-:W-:Y:S05]  /*1180*/  @!P1 BRA `(.L_x_91) ;  /* 0x0000000000349947 */ /* 0x000fea0003800000 */
[----:B------:R-:W-:Y:S01]  /*1190*/  IMAD.WIDE.U32 R2, R13, 0x4, R2 ;  /* 0x000000040d027825 */ /* 0x000fe200078e0002 */
[----:B------:R-:W-:-:S03]  /*11a0*/  MOV R13, 0x7fffffff ;  /* 0x7fffffff000d7802 */ /* 0x000fc60000000f00 */
[----:B------:R-:W-:Y:S01]  /*11b0*/  IMAD.MOV R0, RZ, RZ, -R0 ;  /* 0x000000ffff007224 */ /* 0x000fe200078e0a00 */
[----:B--2---:R-:W-:-:S04]  /*11c0*/  IADD3 R6, P0, PT, R2, UR8, RZ ;  /* 0x0000000802067c10 */ /* 0x004fc8000ff1e0ff */
[----:B------:R-:W-:-:S09]  /*11d0*/  IADD3.X R7, PT, PT, R3, UR9, RZ, P0, !PT ;  /* 0x0000000903077c10 */ /* 0x000fd200087fe4ff */
.L_x_97:
[----:B---3--:R-:W-:Y:S01]  /*11e0*/  IMAD.MOV.U32 R2, RZ, RZ, R6 ;  /* 0x000000ffff027224 */ /* 0x008fe200078e0006 */
[----:B------:R-:W-:Y:S01]  /*11f0*/  IADD3 R0, PT, PT, R0, 0x1, RZ ;  /* 0x0000000100007810 */ /* 0x000fe20007ffe0ff */
[--C-:B------:R-:W-:Y:S01]  /*1200*/  IMAD.MOV.U32 R3, RZ, RZ, R7.reuse ;  /* 0x000000ffff037224 */ /* 0x100fe200078e0007 */
[----:B------:R-:W-:Y:S02]  /*1210*/  IADD3 R6, P1, PT, R6, 0x80, RZ ;  /* 0x0000008006067810 */ /* 0x000fe40007f3e0ff */
[----:B------:R-:W-:Y:S02]  /*1220*/  ISETP.NE.AND P0, PT, R0, RZ, PT ;  /* 0x000000ff0000720c */ /* 0x000fe40003f05270 */
[----:B------:R3:W-:Y:S01]  /*1230*/  STG.E desc[UR4][R2.64], R13 ;  /* 0x0000000d02007986 */ /* 0x0007e2000c101904 */
[----:B------:R-:W-:-:S10]  /*1240*/  IMAD.X R7, RZ, RZ, R7, P1 ;  /* 0x000000ffff077224 */ /* 0x000fd400008e0607 */
[----:B------:R-:W-:Y:S05]  /*1250*/  @P0 BRA `(.L_x_97) ;  /* 0xfffffffc00e00947 */ /* 0x000fea000383ffff */
.L_x_91:
[----:B------:R-:W-:Y:S05]  /*1260*/  BSYNC.RECONVERGENT B0 ;  /* 0x0000000000007941 */ /* 0x000fea0003800200 */
.L_x_90:
[----:B------:R-:W-:Y:S01]  /*1270*/  I2FP.F32.U32 R0, R8 ;  /* 0x0000000800007245 */ /* 0x000fe20000201000 */
[----:B------:R-:W-:Y:S04]  /*1280*/  BSSY.RECONVERGENT B0, `(.L_x_98) ;  /* 0x000000d000007945 */ /* 0x000fe80003800200 */
[----:B---3--:R-:W-:-:S05]  /*1290*/  VIADD R2, R0, 0x1800000 ;  /* 0x0180000000027836 */ /* 0x008fca0000000000 */
[----:B------:R-:W-:-:S04]  /*12a0*/  LOP3.LUT R2, R2, 0x7f800000, RZ, 0xc0, !PT ;  /* 0x7f80000002027812 */ /* 0x000fc800078ec0ff */
[----:B------:R-:W-:-:S13]  /*12b0*/  ISETP.GT.U32.AND P0, PT, R2, 0x1ffffff, PT ;  /* 0x01ffffff0200780c */ /* 0x000fda0003f04070 */
[----:B------:R-:W-:Y:S05]  /*12c0*/  @P0 BRA `(.L_x_99) ;  /* 0x0000000000100947 */ /* 0x000fea0003800000 */
[----:B012---:R-:W-:-:S07]  /*12d0*/  MOV R6, 0x12f0 ;  /* 0x000012f000067802 */ /* 0x007fce0000000f00 */
[----:B------:R-:W-:Y:S05]  /*12e0*/  CALL.REL.NOINC `($__internal_2_$__cuda_sm20_rcp_rn_f32_slowpath) ;  /* 0x0000001c00647944 */ /* 0x000fea0003c00000 */
[----:B------:R-:W-:Y:S01]  /*12f0*/  MOV R10, R3 ;  /* 0x00000003000a7202 */ /* 0x000fe20000000f00 */
[----:B------:R-:W-:Y:S06]  /*1300*/  BRA `(.L_x_100) ;  /* 0x0000000000107947 */ /* 0x000fec0003800000 */
.L_x_99:
[----:B------:R-:W3:Y:S02]  /*1310*/  MUFU.RCP R3, R0 ;  /* 0x0000000000037308 */ /* 0x000ee40000001000 */
[----:B---3--:R-:W-:-:S04]  /*1320*/  FFMA R2, R0, R3, -1 ;  /* 0xbf80000000027423 */ /* 0x008fc80000000003 */
[----:B------:R-:W-:-:S04]  /*1330*/  FADD.FTZ R2, -R2, -RZ ;  /* 0x800000ff02027221 */ /* 0x000fc80000010100 */
[----:B------:R-:W-:-:S07]  /*1340*/  FFMA R10, R3, R2, R3 ;  /* 0x00000002030a7223 */ /* 0x000fce0000000003 */
.L_x_100:
[----:B------:R-:W-:Y:S05]  /*1350*/  BSYNC.RECONVERGENT B0 ;  /* 0x0000000000007941 */ /* 0x000fea0003800200 */
.L_x_98:
[----:B------:R-:W-:Y:S01]  /*1360*/  ISETP.NE.AND P0, PT, R11, RZ, PT ;  /* 0x000000ff0b00720c */ /* 0x000fe20003f05270 */
[----:B------:R-:W-:Y:S01]  /*1370*/  BSSY.RECONVERGENT B0, `(.L_x_101) ;  /* 0x00000c8000007945 */ /* 0x000fe20003800200 */
[----:B012---:R-:W-:-:S11]  /*1380*/  CS2R R6, SRZ ;  /* 0x0000000000067805 */ /* 0x007fd6000001ff00 */
[----:B------:R-:W-:Y:S05]  /*1390*/  @P0 BRA `(.L_x_102) ;  /* 0x0000000c00140947 */ /* 0x000fea0003800000 */
[----:B------:R-:W0:Y:S08]  /*13a0*/  LDC R14, c[0x0][0x398] ;  /* 0x0000e600ff0e7b82 */ /* 0x000e300000000800 */
[----:B------:R-:W0:Y:S02]  /*13b0*/  LDC.64 R2, c[0x0][0x380] ;  /* 0x0000e000ff027b82 */ /* 0x000e240000000a00 */
[----:B0-----:R-:W-:-:S05]  /*13c0*/  IMAD.WIDE.U32 R6, R14, 0x4, R2 ;  /* 0x000000040e067825 */ /* 0x001fca00078e0002 */
[----:B------:R0:W5:Y:S01]  /*13d0*/  LDG.E.CONSTANT R0, desc[UR4][R6.64] ;  /* 0x0000000406007981 */ /* 0x000162000c1e9900 */
[----:B------:R-:W-:Y:S01]  /*13e0*/  VIADDMNMX R13, R14, 0x1, R9, !PT ;  /* 0x000000010e0d7846 */ /* 0x000fe20007800109 */
[----:B------:R-:W1:Y:S01]  /*13f0*/  LDC R15, c[0x0][0x398] ;  /* 0x0000e600ff0f7b82 */ /* 0x000e620000000800 */
[----:B------:R-:W-:Y:S01]  /*1400*/  BSSY.RECONVERGENT B1, `(.L_x_103) ;  /* 0x000005d000017945 */ /* 0x000fe20003800200 */
[----:B------:R-:W-:Y:S01]  /*1410*/  HFMA2 R19, -RZ, RZ, 0, 0 ;  /* 0x00000000ff137431 */ /* 0x000fe200000001ff */
[----:B------:R-:W-:Y:S01]  /*1420*/  CS2R R20, SRZ ;  /* 0x0000000000147805 */ /* 0x000fe2000001ff00 */
[C---:B------:R-:W-:Y:S01]  /*1430*/  IMAD.IADD R12, R13.reuse, 0x1, -R14 ;  /* 0x000000010d0c7824 */ /* 0x040fe200078e0a0e */
[----:B------:R-:W-:-:S04]  /*1440*/  IADD3 R14, PT, PT, -R13, R14, RZ ;  /* 0x0000000e0d0e7210 */ /* 0x000fc80007ffe1ff */
[----:B------:R-:W-:Y:S01]  /*1450*/  ISETP.GT.U32.AND P1, PT, R14, -0x4, PT ;  /* 0xfffffffc0e00780c */ /* 0x000fe20003f24070 */
[----:B------:R-:W-:Y:S01]  /*1460*/  IMAD.MOV.U32 R14, RZ, RZ, RZ ;  /* 0x000000ffff0e7224 */ /* 0x000fe200078e00ff */
[----:B------:R-:W-:-:S04]  /*1470*/  LOP3.LUT R13, R12, 0x3, RZ, 0xc0, !PT ;  /* 0x000000030c0d7812 */ /* 0x000fc800078ec0ff */
[----:B------:R-:W-:-:S07]  /*1480*/  ISETP.NE.AND P0, PT, R13, RZ, PT ;  /* 0x000000ff0d00720c */ /* 0x000fce0003f05270 */
[----:B0-----:R-:W-:Y:S06]  /*1490*/  @P1 BRA `(.L_x_104) ;  /* 0x00000004004c1947 */ /* 0x001fec0003800000 */
[----:B------:R-:W-:Y:S02]  /*14a0*/  IADD3 R6, P1, PT, R6, 0x10, RZ ;  /* 0x0000001006067810 */ /* 0x000fe40007f3e0ff */
[----:B------:R-:W-:Y:S02]  /*14b0*/  LOP3.LUT R16, R12, 0xfffffffc, RZ, 0xc0, !PT ;  /* 0xfffffffc0c107812 */ /* 0x000fe400078ec0ff */
[----:B------:R-:W-:Y:S01]  /*14c0*/  MOV R21, RZ ;  /* 0x000000ff00157202 */ /* 0x000fe20000000f00 */
[----:B------:R-:W-:Y:S02]  /*14d0*/  IMAD.X R7, RZ, RZ, R7, P1 ;  /* 0x000000ffff077224 */ /* 0x000fe400008e0607 */
[----:B------:R-:W-:-:S07]  /*14e0*/  IMAD.MOV R16, RZ, RZ, -R16 ;  /* 0x000000ffff107224 */ /* 0x000fce00078e0a10 */
.L_x_105:
[----:B------:R-:W2:Y:S04]  /*14f0*/  LDG.E.CONSTANT R23, desc[UR4][R6.64+-0xc] ;  /* 0xfffff40406177981 */ /* 0x000ea8000c1e9900 */
[----:B------:R-:W3:Y:S04]  /*1500*/  LDG.E.CONSTANT R24, desc[UR4][R6.64+-0x8] ;  /* 0xfffff80406187981 */ /* 0x000ee8000c1e9900 */
[----:B------:R-:W4:Y:S01]  /*1510*/  LDG.E.CONSTANT R17, desc[UR4][R6.64+-0x4] ;  /* 0xfffffc0406117981 */ /* 0x000f22000c1e9900 */
[----:B--2--5:R-:W-:-:S03]  /*1520*/  FADD R22, R23, -R0 ;  /* 0x8000000017167221 */ /* 0x024fc60000000000 */
[----:B------:R0:W2:Y:S01]  /*1530*/  LDG.E.CONSTANT R0, desc[UR4][R6.64] ;  /* 0x0000000406007981 */ /* 0x0000a2000c1e9900 */
[----:B------:R-:W-:Y:S02]  /*1540*/  IADD3 R16, PT, PT, R16, 0x4, RZ ;  /* 0x0000000410107810 */ /* 0x000fe40007ffe0ff */
[----:B------:R-:W-:Y:S02]  /*1550*/  FMNMX R26, RZ, R22, !PT ;  /* 0x00000016ff1a7209 */ /* 0x000fe40007800000 */
[----:B------:R-:W-:Y:S02]  /*1560*/  ISETP.NE.AND P2, PT, R16, RZ, PT ;  /* 0x000000ff1000720c */ /* 0x000fe40003f45270 */
[----:B------:R-:W-:Y:S01]  /*1570*/  FSETP.GE.AND P1, PT, |R19|, |R26|, PT ;  /* 0x4000001a1300720b */ /* 0x000fe20003f26200 */
[----:B------:R-:W-:Y:S01]  /*1580*/  FADD R18, R26, R19 ;  /* 0x000000131a127221 */ /* 0x000fe20000000000 */
[----:B-1----:R-:W-:Y:S02]  /*1590*/  IADD3 R15, PT, PT, R15, 0x4, RZ ;  /* 0x000000040f0f7810 */ /* 0x002fe40007ffe0ff */
[----:B0-----:R-:W-:Y:S01]  /*15a0*/  IADD3 R6, P3, PT, R6, 0x10, RZ ;  /* 0x0000001006067810 */ /* 0x001fe20007f7e0ff */
[----:B------:R-:W-:-:S04]  /*15b0*/  FADD R28, R26, -R18 ;  /* 0x800000121a1c7221 */ /* 0x000fc80000000000 */
[--C-:B------:R-:W-:Y:S01]  /*15c0*/  FADD R25, R28, R19.reuse ;  /* 0x000000131c197221 */ /* 0x100fe20000000000 */
[----:B------:R-:W-:Y:S01]  /*15d0*/  FADD R19, -R18, R19 ;  /* 0x0000001312137221 */ /* 0x000fe20000000100 */
[----:B------:R-:W-:Y:S01]  /*15e0*/  FMNMX R28, RZ, -R22, !PT ;  /* 0x80000016ff1c7209 */ /* 0x000fe20007800000 */
[----:B---3--:R-:W-:Y:S01]  /*15f0*/  FADD R22, -R23, R24 ;  /* 0x0000001817167221 */ /* 0x008fe20000000100 */
[----:B----4-:R-:W-:Y:S01]  /*1600*/  FADD R24, -R24, R17 ;  /* 0x0000001118187221 */ /* 0x010fe20000000100 */
[----:B------:R-:W-:Y:S01]  /*1610*/  @P1 FADD R25, R26, R19 ;  /* 0x000000131a191221 */ /* 0x000fe20000000000 */
[----:B------:R-:W-:Y:S01]  /*1620*/  FSETP.GE.AND P1, PT, |R21|, |R28|, PT ;  /* 0x4000001c1500720b */ /* 0x000fe20003f26200 */
[C---:B------:R-:W-:Y:S01]  /*1630*/  FADD R26, R28.reuse, R21 ;  /* 0x000000151c1a7221 */ /* 0x040fe20000000000 */
[----:B------:R-:W-:Y:S01]  /*1640*/  FMNMX R27, RZ, R22, !PT ;  /* 0x00000016ff1b7209 */ /* 0x000fe20007800000 */
[----:B------:R-:W-:Y:S02]  /*1650*/  IMAD.X R7, RZ, RZ, R7, P3 ;  /* 0x000000ffff077224 */ /* 0x000fe400018e0607 */
[----:B------:R-:W-:-:S02]  /*1660*/  FADD R19, R28, -R26 ;  /* 0x8000001a1c137221 */ /* 0x000fc40000000000 */
[----:B------:R-:W-:Y:S02]  /*1670*/  FADD R23, R18, R27 ;  /* 0x0000001b12177221 */ /* 0x000fe40000000000 */
[--C-:B------:R-:W-:Y:S01]  /*1680*/  FADD R19, R19, R21.reuse ;  /* 0x0000001513137221 */ /* 0x100fe20000000000 */
[----:B------:R-:W-:-:S04]  /*1690*/  FADD R21, -R26, R21 ;  /* 0x000000151a157221 */ /* 0x000fc80000000100 */
[----:B------:R-:W-:Y:S01]  /*16a0*/  @P1 FADD R19, R28, R21 ;  /* 0x000000151c131221 */ /* 0x000fe20000000000 */
[C---:B------:R-:W-:Y:S01]  /*16b0*/  FSETP.GE.AND P1, PT, |R18|.reuse, |R27|, PT ;  /* 0x4000001b1200720b */ /* 0x040fe20003f26200 */
[----:B------:R-:W-:Y:S01]  /*16c0*/  FADD R21, R27, -R23 ;  /* 0x800000171b157221 */ /* 0x000fe20000000000 */
[----:B------:R-:W-:Y:S01]  /*16d0*/  FADD R28, R25, R20 ;  /* 0x00000014191c7221 */ /* 0x000fe20000000000 */
[----:B------:R-:W-:Y:S02]  /*16e0*/  FMNMX R25, RZ, R24, !PT ;  /* 0x00000018ff197209 */ /* 0x000fe40007800000 */
[C---:B------:R-:W-:Y:S01]  /*16f0*/  FADD R21, R18.reuse, R21 ;  /* 0x0000001512157221 */ /* 0x040fe20000000000 */
[----:B------:R-:W-:-:S07]  /*1700*/  FADD R18, R18, -R23 ;  /* 0x8000001712127221 */ /* 0x000fce0000000000 */
        /* <DEDUP_REMOVED lines=19> */
[----:B------:R-:W-:Y:S01]  /*1840*/  FADD R22, R22, -R23 ;  /* 0x8000001716167221 */ /* 0x000fe20000000000 */
[----:B------:R-:W-:-:S03]  /*1850*/  FADD R27, R28, R21 ;  /* 0x000000151c1b7221 */ /* 0x000fc60000000000 */
[----:B------:R-:W-:Y:S01]  /*1860*/  @P1 FADD R24, R25, R22 ;  /* 0x0000001619181221 */ /* 0x000fe20000000000 */
[----:B------:R-:W-:Y:S01]  /*1870*/  FADD R25, R19, R14 ;  /* 0x0000000e13197221 */ /* 0x000fe20000000000 */
[----:B------:R-:W-:-:S03]  /*1880*/  FADD R27, R27, R20 ;  /* 0x000000141b1b7221 */ /* 0x000fc60000000000 */
[----:B------:R-:W-:-:S04]  /*1890*/  FADD R25, R25, R18 ;  /* 0x0000001219197221 */ /* 0x000fc80000000000 */
[----:B------:R-:W-:Y:S01]  /*18a0*/  FADD R24, R25, R24 ;  /* 0x0000001819187221 */ /* 0x000fe20000000000 */
[----:B--2---:R-:W-:-:S05]  /*18b0*/  FADD R17, -R17, R0 ;  /* 0x0000000011117221 */ /* 0x004fca0000000100 */
[-C--:B------:R-:W-:Y:S02]  /*18c0*/  FMNMX R29, RZ, R17.reuse, !PT ;  /* 0x00000011ff1d7209 */ /* 0x080fe40007800000 */
[----:B------:R-:W-:Y:S02]  /*18d0*/  FMNMX R22, RZ, -R17, !PT ;  /* 0x80000011ff167209 */ /* 0x000fe40007800000 */
[C---:B------:R-:W-:Y:S01]  /*18e0*/  FSETP.GE.AND P1, PT, |R26|.reuse, |R29|, PT ;  /* 0x4000001d1a00720b */ /* 0x040fe20003f26200 */
[----:B------:R-:W-:-:S04]  /*18f0*/  FADD R19, R26, R29 ;  /* 0x0000001d1a137221 */ /* 0x000fc80000000000 */
[----:B------:R-:W-:-:S04]  /*1900*/  FADD R21, R29, -R19 ;  /* 0x800000131d157221 */ /* 0x000fc80000000000 */
[C---:B------:R-:W-:Y:S01]  /*1910*/  FADD R14, R26.reuse, R21 ;  /* 0x000000151a0e7221 */ /* 0x040fe20000000000 */
[----:B------:R-:W-:Y:S01]  /*1920*/  FADD R26, R26, -R19 ;  /* 0x800000131a1a7221 */ /* 0x000fe20000000000 */
[----:B------:R-:W-:-:S03]  /*1930*/  FADD R21, R23, R22 ;  /* 0x0000001617157221 */ /* 0x000fc60000000000 */
[----:B------:R-:W-:Y:S01]  /*1940*/  @P1 FADD R14, R29, R26 ;  /* 0x0000001a1d0e1221 */ /* 0x000fe20000000000 */
[----:B------:R-:W-:Y:S01]  /*1950*/  FSETP.GE.AND P1, PT, |R23|, |R22|, PT ;  /* 0x400000161700720b */ /* 0x000fe20003f26200 */
[--C-:B------:R-:W-:Y:S02]  /*1960*/  FADD R18, R22, -R21.reuse ;  /* 0x8000001516127221 */ /* 0x100fe40000000000 */
[----:B------:R-:W-:Y:S02]  /*1970*/  FADD R20, R27, R14 ;  /* 0x0000000e1b147221 */ /* 0x000fe40000000000 */
[C---:B------:R-:W-:Y:S01]  /*1980*/  FADD R17, R23.reuse, R18 ;  /* 0x0000001217117221 */ /* 0x040fe20000000000 */
[----:B------:R-:W-:-:S07]  /*1990*/  FADD R23, R23, -R21 ;  /* 0x8000001517177221 */ /* 0x000fce0000000000 */
[----:B------:R-:W-:-:S04]  /*19a0*/  @P1 FADD R17, R22, R23 ;  /* 0x0000001716111221 */ /* 0x000fc80000000000 */
[----:B------:R-:W-:Y:S01]  /*19b0*/  FADD R14, R24, R17 ;  /* 0x00000011180e7221 */ /* 0x000fe20000000000 */
[----:B------:R-:W-:Y:S06]  /*19c0*/  @P2 BRA `(.L_x_105) ;  /* 0xfffffff800c82947 */ /* 0x000fec000383ffff */
.L_x_104:
[----:B------:R-:W-:Y:S05]  /*19d0*/  BSYNC.RECONVERGENT B1 ;  /* 0x0000000000017941 */ /* 0x000fea0003800200 */
.L_x_103:
[----:B------:R-:W-:Y:S04]  /*19e0*/  BSSY.RECONVERGENT B1, `(.L_x_106) ;  /* 0x0000044000017945 */ /* 0x000fe80003800200 */
[----:B------:R-:W-:Y:S05]  /*19f0*/  @!P0 BRA `(.L_x_107) ;  /* 0x0000000400088947 */ /* 0x000fea0003800000 */
[----:B------:R-:W-:Y:S01]  /*1a00*/  ISETP.NE.AND P1, PT, R13, 0x1, PT ;  /* 0x000000010d00780c */ /* 0x000fe20003f25270 */
[----:B------:R-:W-:Y:S01]  /*1a10*/  BSSY.RECONVERGENT B2, `(.L_x_108) ;  /* 0x000002a000027945 */ /* 0x000fe20003800200 */
[----:B------:R-:W-:-:S04]  /*1a20*/  LOP3.LUT R12, R12, 0x1, RZ, 0xc0, !PT ;  /* 0x000000010c0c7812 */ /* 0x000fc800078ec0ff */
[----:B------:R-:W-:-:S07]  /*1a30*/  ISETP.NE.U32.AND P0, PT, R12, 0x1, PT ;  /* 0x000000010c00780c */ /* 0x000fce0003f05070 */
[----:B------:R-:W-:Y:S06]  /*1a40*/  @!P1 BRA `(.L_x_109) ;  /* 0x0000000000989947 */ /* 0x000fec0003800000 */
[----:B-1----:R-:W-:-:S05]  /*1a50*/  IMAD.WIDE.U32 R6, R15, 0x4, R2 ;  /* 0x000000040f067825 */ /* 0x002fca00078e0002 */
[----:B------:R-:W2:Y:S02]  /*1a60*/  LDG.E.CONSTANT R17, desc[UR4][R6.64+0x4] ;  /* 0x0000040406117981 */ /* 0x000ea4000c1e9900 */
[----:B--2--5:R-:W-:Y:S02]  /*1a70*/  FADD R16, -R0, R17 ;  /* 0x0000001100107221 */ /* 0x024fe40000000100 */
[----:B------:R-:W2:Y:S01]  /*1a80*/  LDG.E.CONSTANT R0, desc[UR4][R6.64+0x8] ;  /* 0x0000080406007981 */ /* 0x000ea2000c1e9900 */
[----:B------:R-:W-:Y:S02]  /*1a90*/  VIADD R15, R15, 0x2 ;  /* 0x000000020f0f7836 */ /* 0x000fe40000000000 */
[-C--:B------:R-:W-:Y:S02]  /*1aa0*/  FMNMX R18, RZ, R16.reuse, !PT ;  /* 0x00000010ff127209 */ /* 0x080fe40007800000 */
[----:B------:R-:W-:Y:S02]  /*1ab0*/  FMNMX R16, RZ, -R16, !PT ;  /* 0x80000010ff107209 */ /* 0x000fe40007800000 */
[C---:B------:R-:W-:Y:S01]  /*1ac0*/  FSETP.GE.AND P1, PT, |R19|.reuse, |R18|, PT ;  /* 0x400000121300720b */ /* 0x040fe20003f26200 */
[----:B------:R-:W-:Y:S01]  /*1ad0*/  FADD R13, R19, R18 ;  /* 0x00000012130d7221 */ /* 0x000fe20000000000 */
[C---:B------:R-:W-:Y:S01]  /*1ae0*/  FSETP.GE.AND P2, PT, |R21|.reuse, |R16|, PT ;  /* 0x400000101500720b */ /* 0x040fe20003f46200 */
[----:B------:R-:W-:-:S02]  /*1af0*/  FADD R12, R21, R16 ;  /* 0x00000010150c7221 */ /* 0x000fc40000000000 */
[--C-:B------:R-:W-:Y:S01]  /*1b00*/  FADD R22, R18, -R13.reuse ;  /* 0x8000000d12167221 */ /* 0x100fe20000000000 */
[----:B------:R-:W-:Y:S01]  /*1b10*/  FADD R25, R19, -R13 ;  /* 0x8000000d13197221 */ /* 0x000fe20000000000 */
[--C-:B------:R-:W-:Y:S01]  /*1b20*/  FADD R24, R16, -R12.reuse ;  /* 0x8000000c10187221 */ /* 0x100fe20000000000 */
[----:B------:R-:W-:Y:S01]  /*1b30*/  FADD R27, R21, -R12 ;  /* 0x8000000c151b7221 */ /* 0x000fe20000000000 */
[----:B--2---:R-:W-:Y:S01]  /*1b40*/  FADD R23, -R17, R0 ;  /* 0x0000000011177221 */ /* 0x004fe20000000100 */
[----:B------:R-:W-:-:S03]  /*1b50*/  FADD R17, R19, R22 ;  /* 0x0000001613117221 */ /* 0x000fc60000000000 */
[----:B------:R-:W-:Y:S01]  /*1b60*/  @P1 FADD R17, R18, R25 ;  /* 0x0000001912111221 */ /* 0x000fe20000000000 */
[----:B------:R-:W-:-:S03]  /*1b70*/  FMNMX R6, RZ, R23, !PT ;  /* 0x00000017ff067209 */ /* 0x000fc60007800000 */
[----:B------:R-:W-:Y:S01]  /*1b80*/  FADD R17, R20, R17 ;  /* 0x0000001114117221 */ /* 0x000fe20000000000 */
[----:B------:R-:W-:Y:S01]  /*1b90*/  FMNMX R7, RZ, -R23, !PT ;  /* 0x80000017ff077209 */ /* 0x000fe20007800000 */
[----:B------:R-:W-:Y:S01]  /*1ba0*/  FADD R23, R21, R24 ;  /* 0x0000001815177221 */ /* 0x000fe20000000000 */
[C---:B------:R-:W-:Y:S01]  /*1bb0*/  FSETP.GE.AND P3, PT, |R13|.reuse, |R6|, PT ;  /* 0x400000060d00720b */ /* 0x040fe20003f66200 */
[----:B------:R-:W-:Y:S01]  /*1bc0*/  FADD R19, R13, R6 ;  /* 0x000000060d137221 */ /* 0x000fe20000000000 */
[C---:B------:R-:W-:Y:S01]  /*1bd0*/  FSETP.GE.AND P4, PT, |R12|.reuse, |R7|, PT ;  /* 0x400000070c00720b */ /* 0x040fe20003f86200 */
[----:B------:R-:W-:Y:S01]  /*1be0*/  FADD R21, R12, R7 ;  /* 0x000000070c157221 */ /* 0x000fe20000000000 */
[----:B------:R-:W-:Y:S01]  /*1bf0*/  @P2 FADD R23, R16, R27 ;  /* 0x0000001b10172221 */ /* 0x000fe20000000000 */
[----:B------:R-:W-:Y:S02]  /*1c00*/  FADD R18, R6, -R19 ;  /* 0x8000001306127221 */ /* 0x000fe40000000000 */
        /* <DEDUP_REMOVED lines=10> */
.L_x_109:
[----:B------:R-:W-:Y:S05]  /*1cb0*/  BSYNC.RECONVERGENT B2 ;  /* 0x0000000000027941 */ /* 0x000fea0003800200 */
.L_x_108:
[----:B------:R-:W-:Y:S05]  /*1cc0*/  @P0 BRA `(.L_x_107) ;  /* 0x0000000000540947 */ /* 0x000fea0003800000 */
[----:B-1----:R-:W-:-:S06]  /*1cd0*/  IMAD.WIDE.U32 R2, R15, 0x4, R2 ;  /* 0x000000040f027825 */ /* 0x002fcc00078e0002 */
[----:B------:R-:W2:Y:S02]  /*1ce0*/  LDG.E.CONSTANT R3, desc[UR4][R2.64+0x4] ;  /* 0x0000040402037981 */ /* 0x000ea4000c1e9900 */
[----:B--2--5:R-:W-:-:S05]  /*1cf0*/  FADD R0, R3, -R0 ;  /* 0x8000000003007221 */ /* 0x024fca0000000000 */
[-C--:B------:R-:W-:Y:S02]  /*1d00*/  FMNMX R6, RZ, R0.reuse, !PT ;  /* 0x00000000ff067209 */ /* 0x080fe40007800000 */
[----:B------:R-:W-:Y:S02]  /*1d10*/  FMNMX R0, RZ, -R0, !PT ;  /* 0x80000000ff007209 */ /* 0x000fe40007800000 */
[C---:B------:R-:W-:Y:S01]  /*1d20*/  FSETP.GE.AND P0, PT, |R19|.reuse, |R6|, PT ;  /* 0x400000061300720b */ /* 0x040fe20003f06200 */
[----:B------:R-:W-:Y:S01]  /*1d30*/  FADD R7, R19, R6 ;  /* 0x0000000613077221 */ /* 0x000fe20000000000 */
[C---:B------:R-:W-:Y:S01]  /*1d40*/  FSETP.GE.AND P1, PT, |R21|.reuse, |R0|, PT ;  /* 0x400000001500720b */ /* 0x040fe20003f26200 */
[----:B------:R-:W-:Y:S02]  /*1d50*/  FADD R15, R21, R0 ;  /* 0x00000000150f7221 */ /* 0x000fe40000000000 */
[--C-:B------:R-:W-:Y:S01]  /*1d60*/  FADD R12, R6, -R7.reuse ;  /* 0x80000007060c7221 */ /* 0x100fe20000000000 */
[----:B------:R-:W-:Y:S01]  /*1d70*/  FADD R3, R19, -R7 ;  /* 0x8000000713037221 */ /* 0x000fe20000000000 */
[--C-:B------:R-:W-:Y:S01]  /*1d80*/  FADD R16, R0, -R15.reuse ;  /* 0x8000000f00107221 */ /* 0x100fe20000000000 */
[--C-:B------:R-:W-:Y:S01]  /*1d90*/  FADD R17, R21, -R15.reuse ;  /* 0x8000000f15117221 */ /* 0x100fe20000000000 */
[----:B------:R-:W-:Y:S01]  /*1da0*/  FADD R13, R19, R12 ;  /* 0x0000000c130d7221 */ /* 0x000fe20000000000 */
[----:B------:R-:W-:Y:S01]  /*1db0*/  MOV R19, R7 ;  /* 0x0000000700137202 */ /* 0x000fe20000000f00 */
[----:B------:R-:W-:Y:S01]  /*1dc0*/  FADD R23, R21, R16 ;  /* 0x0000001015177221 */ /* 0x000fe20000000000 */
[----:B------:R-:W-:-:S02]  /*1dd0*/  IMAD.MOV.U32 R21, RZ, RZ, R15 ;  /* 0x000000ffff157224 */ /* 0x000fc400078e000f */
[----:B------:R-:W-:Y:S01]  /*1de0*/  @P0 FADD R13, R6, R3 ;  /* 0x00000003060d0221 */ /* 0x000fe20000000000 */
[----:B------:R-:W-:-:S03]  /*1df0*/  @P1 FADD R23, R0, R17 ;  /* 0x0000001100171221 */ /* 0x000fc60000000000 */
[----:B------:R-:W-:Y:S01]  /*1e00*/  FADD R20, R20, R13 ;  /* 0x0000000d14147221 */ /* 0x000fe20000000000 */
[----:B------:R-:W-:-:S07]  /*1e10*/  FADD R14, R14, R23 ;  /* 0x000000170e0e7221 */ /* 0x000fce0000000000 */
.L_x_107:
[----:B------:R-:W-:Y:S05]  /*1e20*/  BSYNC.RECONVERGENT B1 ;  /* 0x0000000000017941 */ /* 0x000fea0003800200 */
.L_x_106:
[----:B------:R-:W-:Y:S01]  /*1e30*/  FADD R7, R20, R19 ;  /* 0x0000001314077221 */ /* 0x000fe20000000000 */
[----:B------:R-:W-:Y:S01]  /*1e40*/  FADD R21, R14, R21 ;  /* 0x000000150e157221 */ /* 0x000fe20000000000 */
[----:B------:R-:W-:Y:S01]  /*1e50*/  BSSY.RECONVERGENT B1, `(.L_x_110) ;  /* 0x0000017000017945 */ /* 0x000fe20003800200 */
[----:B------:R-:W-:Y:S02]  /*1e60*/  HFMA2 R13, -RZ, RZ, 0, 0 ;  /* 0x00000000ff0d7431 */ /* 0x000fe400000001ff */
[-C--:B------:R-:W-:Y:S01]  /*1e70*/  FMUL R7, R7, R10.reuse ;  /* 0x0000000a07077220 */ /* 0x080fe20000400000 */
[----:B------:R-:W-:-:S04]  /*1e80*/  FMUL R6, R21, R10 ;  /* 0x0000000a15067220 */ /* 0x000fc80000400000 */
[----:B-1----:R-:W-:-:S05]  /*1e90*/  FADD R15, R7, R6 ;  /* 0x00000006070f7221 */ /* 0x002fca0000000000 */
[----:B------:R-:W-:-:S13]  /*1ea0*/  FSETP.NEU.AND P0, PT, R15, RZ, PT ;  /* 0x000000ff0f00720b */ /* 0x000fda0003f0d000 */
[----:B------:R-:W-:Y:S05]  /*1eb0*/  @!P0 BRA `(.L_x_111) ;  /* 0x0000000000408947 */ /* 0x000fea0003800000 */
[----:B------:R-:W0:Y:S01]  /*1ec0*/  MUFU.RCP R2, R15 ;  /* 0x0000000f00027308 */ /* 0x000e220000001000 */
[----:B-----5:R-:W-:Y:S01]  /*1ed0*/  FADD R0, R7, -R6 ;  /* 0x8000000607007221 */ /* 0x020fe20000000000 */
        /* <DEDUP_REMOVED lines=10> */
[----:B------:R-:W-:Y:S05]  /*1f80*/  CALL.REL.NOINC `($__internal_3_$__cuda_sm3x_div_rn_noftz_f32_slowpath) ;  /* 0x00000014000c7944 */ /* 0x000fea0003c00000 */
[----:B------:R-:W-:-:S07]  /*1f90*/  MOV R2, R0 ;  /* 0x0000000000027202 */ /* 0x000fce0000000f00 */
.L_x_113:
[----:B------:R-:W-:Y:S05]  /*1fa0*/  BSYNC.RECONVERGENT B2 ;  /* 0x0000000000027941 */ /* 0x000fea0003800200 */
.L_x_112:
[----:B------:R-:W-:-:S07]  /*1fb0*/  FMUL R13, R2, 100 ;  /* 0x42c80000020d7820 */ /* 0x000fce0000400000 */
.L_x_111:
[----:B------:R-:W-:Y:S05]  /*1fc0*/  BSYNC.RECONVERGENT B1 ;  /* 0x0000000000017941 */ /* 0x000fea0003800200 */
.L_x_110:
[----:B------:R-:W-:-:S05]  /*1fd0*/  IMAD.WIDE.U32 R2, R9, 0x4, R4 ;  /* 0x0000000409027825 */ /* 0x000fca00078e0004 */
[----:B------:R0:W-:Y:S02]  /*1fe0*/  STG.E desc[UR4][R2.64], R13 ;  /* 0x0000000d02007986 */ /* 0x0001e4000c101904 */
.L_x_102:
[----:B------:R-:W-:Y:S05]  /*1ff0*/  BSYNC.RECONVERGENT B0 ;  /* 0x0000000000007941 */ /* 0x000fea0003800200 */
.L_x_101:
[----:B------:R-:W-:-:S03]  /*2000*/  UMOV UR7, 0xffffffff ;  /* 0xffffffff00077882 */ /* 0x000fc60000000000 */
[----:B------:R-:W-:Y:S05]  /*2010*/  BRA.DIV UR7, `(.L_x_114) ;  /* 0x0000000607e47947 */ /* 0x000fea000b800000 */
[----:B-----5:R1:W2:Y:S04]  /*2020*/  SHFL.IDX PT, R0, R7, RZ, 0x1f ;  /* 0x00001fff07007589 */ /* 0x0202a800000e0000 */
[----:B------:R1:W3:Y:S02]  /*2030*/  SHFL.IDX PT, R17, R6, RZ, 0x1f ;  /* 0x00001fff06117589 */ /* 0x0002e400000e0000 */
.L_x_126:
[----:B0-----:R-:W0:Y:S01]  /*2040*/  LDC R3, c[0x0][0x390] ;  /* 0x0000e400ff037b82 */ /* 0x001e220000000800 */
[----:B------:R-:W-:-:S05]  /*2050*/  VIADD R2, R9, 0x1 ;  /* 0x0000000109027836 */ /* 0x000fca0000000000 */
[----:B0-----:R-:W-:-:S13]  /*2060*/  ISETP.GE.AND P0, PT, R2, R3, PT ;  /* 0x000000030200720c */ /* 0x001fda0003f06270 */
[----:B------:R-:W-:Y:S05]  /*2070*/  @P0 EXIT ;  /* 0x000000000000094d */ /* 0x000fea0003800000 */
[----:B-1----:R-:W0:Y:S01]  /*2080*/  LDC.64 R6, c[0x0][0x380] ;  /* 0x0000e000ff067b82 */ /* 0x002e220000000a00 */
[----:B------:R-:W1:Y:S01]  /*2090*/  LDCU UR7, c[0x0][0x398] ;  /* 0x00007300ff0777ac */ /* 0x000e620008000800 */
[----:B------:R-:W-:Y:S01]  /*20a0*/  IADD3 R19, PT, PT, R11, R9, RZ ;  /* 0x000000090b137210 */ /* 0x000fe20007ffe0ff */
[----:B------:R-:W-:-:S04]  /*20b0*/  FADD R21, -R10, 1 ;  /* 0x3f8000000a157421 */ /* 0x000fc80000000100 */
[----:B------:R-:W-:Y:S01]  /*20c0*/  VIADD R15, R19, 0x1 ;  /* 0x00000001130f7836 */ /* 0x000fe20000000000 */
[----:B-1----:R-:W-:-:S07]  /*20d0*/  IADD3 R8, PT, PT, R3, -UR7, -R8 ;  /* 0x8000000703087c10 */ /* 0x002fce000fffe808 */
.L_x_123:
[----:B-1----:R-:W1:Y:S01]  /*20e0*/  LDCU UR7, c[0x0][0x390] ;  /* 0x00007200ff0777ac */ /* 0x002e620008000800 */
[----:B------:R-:W-:Y:S01]  /*20f0*/  IADD3 R2, PT, PT, R19, 0x1, RZ ;  /* 0x0000000113027810 */ /* 0x000fe20007ffe0ff */
[----:B0-----:R-:W-:-:S03]  /*2100*/  IMAD.WIDE R22, R15, 0x4, R6 ;  /* 0x000000040f167825 */ /* 0x001fc600078e0206 */
[----:B-1----:R-:W-:-:S13]  /*2110*/  ISETP.GE.AND P0, PT, R2, UR7, PT ;  /* 0x0000000702007c0c */ /* 0x002fda000bf06270 */
[----:B------:R-:W4:Y:S04]  /*2120*/  @!P0 LDG.E.CONSTANT R2, desc[UR4][R22.64] ;  /* 0x0000000416028981 */ /* 0x000f28000c1e9900 */
[----:B------:R-:W4:Y:S01]  /*2130*/  @!P0 LDG.E.CONSTANT R3, desc[UR4][R22.64+-0x4] ;  /* 0xfffffc0416038981 */ /* 0x000f22000c1e9900 */
[----:B------:R-:W-:Y:S01]  /*2140*/  UMOV UR7, 0xffffffff ;  /* 0xffffffff00077882 */ /* 0x000fe20000000000 */
[----:B------:R-:W-:Y:S01]  /*2150*/  ISETP.NE.AND P1, PT, R11, RZ, PT ;  /* 0x000000ff0b00720c */ /* 0x000fe20003f25270 */
[----:B----4-:R-:W-:Y:S01]  /*2160*/  @!P0 FADD R12, R2, -R3 ;  /* 0x80000003020c8221 */ /* 0x010fe20000000000 */
[----:B------:R-:W-:-:S04]  /*2170*/  CS2R R2, SRZ ;  /* 0x0000000000027805 */ /* 0x000fc8000001ff00 */
[-C--:B------:R-:W-:Y:S02]  /*2180*/  @!P0 FMNMX R13, RZ, R12.reuse, !PT ;  /* 0x0000000cff0d8209 */ /* 0x080fe40007800000 */
[----:B------:R-:W-:Y:S01]  /*2190*/  @!P0 FMNMX R25, RZ, -R12, !PT ;  /* 0x8000000cff198209 */ /* 0x000fe20007800000 */
[----:B------:R-:W-:Y:S01]  /*21a0*/  IMAD.MOV.U32 R12, RZ, RZ, 0x3f800000 ;  /* 0x3f800000ff0c7424 */ /* 0x000fe200078e00ff */
[----:B------:R-:W-:Y:S01]  /*21b0*/  @!P0 MOV R12, R21 ;  /* 0x00000015000c8202 */ /* 0x000fe20000000f00 */
[-C--:B------:R-:W-:Y:S02]  /*21c0*/  @!P0 FMUL R3, R13, R10.reuse ;  /* 0x0000000a0d038220 */ /* 0x080fe40000400000 */
[----:B------:R-:W-:Y:S01]  /*21d0*/  @!P0 FMUL R2, R25, R10 ;  /* 0x0000000a19028220 */ /* 0x000fe20000400000 */
[----:B--2---:R-:W-:Y:S06]  /*21e0*/  BRA.DIV UR7, `(.L_x_115) ;  /* 0x0000000607a87947 */ /* 0x004fec000b800000 */
[----:B------:R-:W0:Y:S04]  /*21f0*/  SHFL.UP PT, R25, R12, 0x1, RZ ;  /* 0x042000000c197989 */ /* 0x000e2800000e00ff */
[----:B------:R-:W1:Y:S04]  /*2200*/  SHFL.UP PT, R18, R3, 0x1, RZ ;  /* 0x0420000003127989 */ /* 0x000e6800000e00ff */
[----:B------:R-:W4:Y:S01]  /*2210*/  SHFL.UP PT, R27, R2, 0x1, RZ ;  /* 0x04200000021b7989 */ /* 0x000f2200000e00ff */
[C---:B0-----:R-:W-:Y:S01]  /*2220*/  @P1 FMUL R25, R12.reuse, R25 ;  /* 0x000000190c191220 */ /* 0x041fe20000400000 */
[C---:B-1----:R-:W-:Y:S01]  /*2230*/  @P1 FFMA R18, R12.reuse, R18, R3 ;  /* 0x000000120c121223 */ /* 0x042fe20000000003 */
[----:B----4-:R-:W-:-:S02]  /*2240*/  @P1 FFMA R27, R12, R27, R2 ;  /* 0x0000001b0c1b1223 */ /* 0x010fc40000000002 */
[----:B------:R-:W-:Y:S02]  /*2250*/  @P1 IMAD.MOV.U32 R12, RZ, RZ, R25 ;  /* 0x000000ffff0c1224 */ /* 0x000fe400078e0019 */
[----:B------:R-:W-:Y:S01]  /*2260*/  @P1 MOV R3, R18 ;  /* 0x0000001200031202 */ /* 0x000fe20000000f00 */
[----:B------:R-:W-:Y:S01]  /*2270*/  @P1 IMAD.MOV.U32 R2, RZ, RZ, R27 ;  /* 0x000000ffff021224 */ /* 0x000fe200078e001b */
[----:B------:R-:W-:Y:S01]  /*2280*/  ISETP.GE.U32.AND P1, PT, R11, 0x2, PT ;  /* 0x000000020b00780c */ /* 0x000fe20003f26070 */
[----:B------:R-:W0:Y:S04]  /*2290*/  SHFL.UP PT, R25, R12, 0x2, RZ ;  /* 0x044000000c197989 */ /* 0x000e2800000e00ff */
[----:B------:R-:W1:Y:S04]  /*22a0*/  SHFL.UP PT, R27, R2, 0x2, RZ ;  /* 0x04400000021b7989 */ /* 0x000e6800000e00ff */
[----:B------:R-:W4:Y:S04]  /*22b0*/  SHFL.UP PT, R18, R3, 0x2, RZ ;  /* 0x0440000003127989 */ /* 0x000f2800000e00ff */
[C---:B0-----:R-:W-:Y:S01]  /*22c0*/  @P1 FMUL R25, R12.reuse, R25 ;  /* 0x000000190c191220 */ /* 0x041fe20000400000 */
[C---:B-1----:R-:W-:Y:S01]  /*22d0*/  @P1 FFMA R27, R12.reuse, R27, R2 ;  /* 0x0000001b0c1b1223 */ /* 0x042fe20000000002 */
[----:B----4-:R-:W-:-:S03]  /*22e0*/  @P1 FFMA R18, R12, R18, R3 ;  /* 0x000000120c121223 */ /* 0x010fc60000000003 */
[----:B------:R-:W-:Y:S02]  /*22f0*/  @P1 MOV R12, R25 ;  /* 0x00000019000c1202 */ /* 0x000fe40000000f00 */
        /* <DEDUP_REMOVED lines=23> */
[----:B------:R0:W1:Y:S04]  /*2470*/  SHFL.UP PT, R25, R12, 0x10, RZ ;  /* 0x060000000c197989 */ /* 0x00006800000e00ff */
[----:B------:R0:W4:Y:S04]  /*2480*/  SHFL.UP PT, R18, R3, 0x10, RZ ;  /* 0x0600000003127989 */ /* 0x00012800000e00ff */
[----:B------:R0:W0:Y:S04]  /*2490*/  SHFL.UP PT, R27, R2, 0x10, RZ ;  /* 0x06000000021b7989 */ /* 0x00002800000e00ff */
.L_x_143:
[C---:B-1----:R-:W-:Y:S01]  /*24a0*/  @P1 FMUL R25, R12.reuse, R25 ;  /* 0x000000190c191220 */ /* 0x042fe20000400000 */
[C---:B0---4-:R-:W-:Y:S01]  /*24b0*/  @P1 FFMA R3, R12.reuse, R18, R3 ;  /* 0x000000120c031223 */ /* 0x051fe20000000003 */
[----:B------:R-:W-:Y:S01]  /*24c0*/  @P1 FFMA R2, R12, R27, R2 ;  /* 0x0000001b0c021223 */ /* 0x000fe20000000002 */
[----:B------:R-:W-:Y:S01]  /*24d0*/  BSSY.RECONVERGENT B0, `(.L_x_116) ;  /* 0x000001d000007945 */ /* 0x000fe20003800200 */
[----:B------:R-:W-:-:S04]  /*24e0*/  @P1 IMAD.MOV.U32 R12, RZ, RZ, R25 ;  /* 0x000000ffff0c1224 */ /* 0x000fc800078e0019 */
[C---:B--2---:R-:W-:Y:S01]  /*24f0*/  FFMA R14, R12.reuse, R0, R3 ;  /* 0x000000000c0e7223 */ /* 0x044fe20000000003 */
[----:B---3--:R-:W-:Y:S01]  /*2500*/  FFMA R17, R12, R17, R2 ;  /* 0x000000110c117223 */ /* 0x008fe20000000002 */
[----:B------:R-:W-:Y:S06]  /*2510*/  @P0 BRA `(.L_x_117) ;  /* 0x0000000000600947 */ /* 0x000fec0003800000 */
[----:B------:R-:W-:Y:S01]  /*2520*/  FADD R23, R14, R17 ;  /* 0x000000110e177221 */ /* 0x000fe20000000000 */
[----:B------:R-:W-:Y:S01]  /*2530*/  BSSY.RECONVERGENT B1, `(.L_x_118) ;  /* 0x0000015000017945 */ /* 0x000fe20003800200 */
[----:B------:R-:W-:Y:S02]  /*2540*/  HFMA2 R3, -RZ, RZ, 0, 0 ;  /* 0x00000000ff037431 */ /* 0x000fe400000001ff */
[----:B------:R-:W-:Y:S01]  /*2550*/  IMAD.WIDE R12, R15, 0x4, R4 ;  /* 0x000000040f0c7825 */ /* 0x000fe200078e0204 */
        /* <DEDUP_REMOVED lines=16> */
.L_x_121:
[----:B------:R-:W-:Y:S05]  /*2660*/  BSYNC.RECONVERGENT B2 ;  /* 0x0000000000027941 */ /* 0x000fea0003800200 */
.L_x_120:
[----:B------:R-:W-:-:S07]  /*2670*/  FMUL R3, R3, 100 ;  /* 0x42c8000003037820 */ /* 0x000fce0000400000 */
.L_x_119:
[----:B------:R-:W-:Y:S05]  /*2680*/  BSYNC.RECONVERGENT B1 ;  /* 0x0000000000017941 */ /* 0x000fea0003800200 */
.L_x_118:
[----:B------:R0:W-:Y:S02]  /*2690*/  STG.E desc[UR4][R12.64], R3 ;  /* 0x000000030c007986 */ /* 0x0001e4000c101904 */
.L_x_117:
[----:B------:R-:W-:Y:S05]  /*26a0*/  BSYNC.RECONVERGENT B0 ;  /* 0x0000000000007941 */ /* 0x000fea0003800200 */
.L_x_116:
[----:B0-----:R-:W-:Y:S01]  /*26b0*/  IMAD.MOV.U32 R3, RZ, RZ, 0x1 ;  /* 0x00000001ff037424 */ /* 0x001fe200078e00ff */
[----:B------:R-:W-:-:S04]  /*26c0*/  UMOV UR7, 0xffffffff ;  /* 0xffffffff00077882 */ /* 0x000fc80000000000 */
[----:B------:R-:W-:-:S04]  /*26d0*/  VIADDMNMX R0, R8, -R3, 0x20, PT ;  /* 0x0000002008007446 */ /* 0x000fc80003800903 */
[----:B------:R-:W-:Y:S01]  /*26e0*/  IADD3 R2, PT, PT, R0, -0x1, RZ ;  /* 0xffffffff00027810 */ /* 0x000fe20007ffe0ff */
[----:B------:R-:W-:Y:S06]  /*26f0*/  BRA.DIV UR7, `(.L_x_122) ;  /* 0x0000000a07207947 */ /* 0x000fec000b800000 */
[----:B------:R0:W1:Y:S04]  /*2700*/  SHFL.IDX PT, R0, R14, R2, 0x1f ;  /* 0x00001f020e007589 */ /* 0x00006800000e0000 */
[----:B------:R0:W2:Y:S02]  /*2710*/  SHFL.IDX PT, R17, R17, R2, 0x1f ;  /* 0x00001f0211117589 */ /* 0x0000a400000e0000 */
.L_x_147:
[----:B------:R-:W3:Y:S01]  /*2720*/  LDCU UR7, c[0x0][0x390] ;  /* 0x00007200ff0777ac */ /* 0x000ee20008000800 */
[C---:B0-----:R-:W-:Y:S01]  /*2730*/  VIADD R2, R9.reuse, 0x21 ;  /* 0x0000002109027836 */ /* 0x041fe20000000000 */
[----:B------:R-:W-:Y:S01]  /*2740*/  IADD3 R9, PT, PT, R9, 0x20, RZ ;  /* 0x0000002009097810 */ /* 0x000fe20007ffe0ff */
[----:B------:R-:W-:Y:S01]  /*2750*/  VIADD R8, R8, 0xffffffe0 ;  /* 0xffffffe008087836 */ /* 0x000fe20000000000 */
[----:B------:R-:W-:Y:S01]  /*2760*/  IADD3 R15, PT, PT, R15, 0x20, RZ ;  /* 0x000000200f0f7810 */ /* 0x000fe20007ffe0ff */
[----:B------:R-:W-:Y:S01]  /*2770*/  VIADD R19, R19, 0x20 ;  /* 0x0000002013137836 */ /* 0x000fe20000000000 */
[----:B---3--:R-:W-:-:S13]  /*2780*/  ISETP.GE.AND P0, PT, R2, UR7, PT ;  /* 0x0000000702007c0c */ /* 0x008fda000bf06270 */
[----:B------:R-:W-:Y:S05]  /*2790*/  @!P0 BRA `(.L_x_123) ;  /* 0xfffffff800508947 */ /* 0x000fea000383ffff */
[----:B------:R-:W-:Y:S05]  /*27a0*/  EXIT ;  /* 0x000000000000794d */ /* 0x000fea0003800000 */
.L_x_114:
[----:B------:R-:W-:Y:S01]  /*27b0*/  HFMA2 R23, -RZ, RZ, 0, 1.847743988037109375e-06 ;  /* 0x0000001fff177431 */ /* 0x000fe200000001ff */
[----:B------:R-:W-:Y:S01]  /*27c0*/  MOV R14, R7 ;  /* 0x00000007000e7202 */ /* 0x000fe20000000f00 */
[----:B0-----:R-:W-:Y:S02]  /*27d0*/  IMAD.MOV.U32 R2, RZ, RZ, RZ ;  /* 0x000000ffff027224 */ /* 0x001fe400078e00ff */
[----:B------:R-:W-:-:S07]  /*27e0*/  IMAD.MOV.U32 R13, RZ, RZ, -0x1 ;  /* 0xffffffffff0d7424 */ /* 0x000fce00078e00ff */
[----:B-----5:R-:W-:Y:S05]  /*27f0*/  WARPSYNC.COLLECTIVE R13, `(.L_x_124) ;  /* 0x000000000d087348 */ /* 0x020fea0003c00000 */
[----:B------:R0:W1:Y:S02]  /*2800*/  SHFL.IDX P0, R3, R14, R2, R23 ;  /* 0x000000020e037389 */ /* 0x0000640000000017 */
[----:B01---5:R-:W-:Y:S05]  /*2810*/  ENDCOLLECTIVE ;  /* 0x000000000000791b */ /* 0x023fea0003800000 */
.L_x_124:
[----:B------:R-:W-:Y:S01]  /*2820*/  IMAD.MOV.U32 R14, RZ, RZ, R6 ;  /* 0x000000ffff0e7224 */ /* 0x000fe200078e0006 */
[----:B------:R-:W-:-:S07]  /*2830*/  MOV R0, R3 ;  /* 0x0000000300007202 */ /* 0x000fce0000000f00 */
[----:B------:R-:W-:Y:S05]  /*2840*/  WARPSYNC.COLLECTIVE R13, `(.L_x_125) ;  /* 0x000000000d087348 */ /* 0x000fea0003c00000 */
[----:B------:R0:W1:Y:S02]  /*2850*/  SHFL.IDX P0, R3, R14, R2, R23 ;  /* 0x000000020e037389 */ /* 0x0000640000000017 */
[----:B01----:R-:W-:Y:S05]  /*2860*/  ENDCOLLECTIVE ;  /* 0x000000000000791b */ /* 0x003fea0003800000 */
.L_x_125:
[----:B------:R-:W-:Y:S01]  /*2870*/  MOV R17, R3 ;  /* 0x0000000300117202 */ /* 0x000fe20000000f00 */
[----:B------:R-:W-:Y:S06]  /*2880*/  BRA `(.L_x_126) ;  /* 0xfffffff400ec7947 */ /* 0x000fec000383ffff */
.L_x_115:
[----:B------:R-:W-:Y:S01]  /*2890*/  HFMA2 R16, -RZ, RZ, 0, 5.9604644775390625e-08 ;  /* 0x00000001ff107431 */ /* 0x000fe200000001ff */
[----:B------:R-:W-:Y:S01]  /*28a0*/  BSSY B0, `(.L_x_127) ;  /* 0x0000007000007945 */ /* 0x000fe20003800000 */
[----:B------:R-:W-:Y:S01]  /*28b0*/  IMAD.MOV.U32 R23, RZ, RZ, R12 ;  /* 0x000000ffff177224 */ /* 0x000fe200078e000c */
[----:B------:R-:W-:Y:S01]  /*28c0*/  MOV R13, 0xffffffff ;  /* 0xffffffff000d7802 */ /* 0x000fe20000000f00 */
[----:B------:R-:W-:-:S07]  /*28d0*/  IMAD.MOV.U32 R14, RZ, RZ, RZ ;  /* 0x000000ffff0e7224 */ /* 0x000fce00078e00ff */
[----:B--23--:R-:W-:Y:S05]  /*28e0*/  WARPSYNC.COLLECTIVE R13, `(.L_x_128) ;  /* 0x000000000d087348 */ /* 0x00cfea0003c00000 */
[----:B------:R0:W1:Y:S02]  /*28f0*/  SHFL.UP P2, R27, R23, R16, R14 ;  /* 0x04000010171b7389 */ /* 0x000064000004000e */
[----:B0123--:R-:W-:Y:S05]  /*2900*/  ENDCOLLECTIVE ;  /* 0x000000000000791b */ /* 0x00ffea0003800000 */
.L_x_128:
[----:B------:R-:W-:Y:S05]  /*2910*/  BSYNC B0 ;  /* 0x0000000000007941 */ /* 0x000fea0003800000 */
.L_x_127:
[----:B------:R-:W-:Y:S01]  /*2920*/  HFMA2 R14, -RZ, RZ, 0, 0 ;  /* 0x00000000ff0e7431 */ /* 0x000fe200000001ff */
[----:B------:R-:W-:Y:S01]  /*2930*/  MOV R23, R3 ;  /* 0x0000000300177202 */ /* 0x000fe20000000f00 */
[----:B------:R-:W-:Y:S02]  /*2940*/  IMAD.MOV.U32 R16, RZ, RZ, 0x1 ;  /* 0x00000001ff107424 */ /* 0x000fe400078e00ff */
[----:B------:R-:W-:Y:S02]  /*2950*/  IMAD.MOV.U32 R13, RZ, RZ, -0x1 ;  /* 0xffffffffff0d7424 */ /* 0x000fe400078e00ff */
[----:B------:R-:W-:-:S07]  /*2960*/  IMAD.MOV.U32 R25, RZ, RZ, R27 ;  /* 0x000000ffff197224 */ /* 0x000fce00078e001b */
[----:B------:R-:W-:Y:S05]  /*2970*/  WARPSYNC.COLLECTIVE R13, `(.L_x_129) ;  /* 0x000000000d087348 */ /* 0x000fea0003c00000 */
[----:B------:R0:W1:Y:S02]  /*2980*/  SHFL.UP P2, R27, R23, R16, R14 ;  /* 0x04000010171b7389 */ /* 0x000064000004000e */
[----:B01----:R-:W-:Y:S05]  /*2990*/  ENDCOLLECTIVE ;  /* 0x000000000000791b */ /* 0x003fea0003800000 */
.L_x_129:
[----:B------:R-:W-:Y:S01]  /*29a0*/  @P1 FMUL R25, R12, R25 ;  /* 0x000000190c191220 */ /* 0x000fe20000400000 */
[----:B------:R-:W-:Y:S01]  /*29b0*/  IMAD.MOV.U32 R23, RZ, RZ, R2 ;  /* 0x000000ffff177224 */ /* 0x000fe200078e0002 */
[----:B------:R-:W-:-:S07]  /*29c0*/  MOV R18, R27 ;  /* 0x0000001b00127202 */ /* 0x000fce0000000f00 */
[----:B------:R-:W-:Y:S05]  /*29d0*/  WARPSYNC.COLLECTIVE R13, `(.L_x_130) ;  /* 0x000000000d087348 */ /* 0x000fea0003c00000 */
[----:B------:R0:W1:Y:S02]  /*29e0*/  SHFL.UP P2, R27, R23, R16, R14 ;  /* 0x04000010171b7389 */ /* 0x000064000004000e */
[----:B01----:R-:W-:Y:S05]  /*29f0*/  ENDCOLLECTIVE ;  /* 0x000000000000791b */ /* 0x003fea0003800000 */
.L_x_130:
[----:B------:R-:W-:-:S04]  /*2a00*/  @P1 FFMA R18, R12, R18, R3 ;  /* 0x000000120c121223 */ /* 0x000fc80000000003 */
[----:B------:R-:W-:Y:S02]  /*2a10*/  @P1 IMAD.MOV.U32 R3, RZ, RZ, R18 ;  /* 0x000000ffff031224 */ /* 0x000fe400078e0012 */
[----:B------:R-:W-:Y:S02]  /*2a20*/  HFMA2 R16, -RZ, RZ, 0, 1.1920928955078125e-07 ;  /* 0x00000002ff107431 */ /* 0x000fe400000001ff */
[----:B------:R-:W-:Y:S01]  /*2a30*/  @P1 FFMA R27, R12, R27, R2 ;  /* 0x0000001b0c1b1223 */ /* 0x000fe20000000002 */
[----:B------:R-:W-:-:S04]  /*2a40*/  @P1 MOV R12, R25 ;  /* 0x00000019000c1202 */ /* 0x000fc80000000f00 */
[----:B------:R-:W-:Y:S01]  /*2a50*/  @P1 MOV R2, R27 ;  /* 0x0000001b00021202 */ /* 0x000fe20000000f00 */
[----:B------:R-:W-:Y:S01]  /*2a60*/  IMAD.MOV.U32 R23, RZ, RZ, R12 ;  /* 0x000000ffff177224 */ /* 0x000fe200078e000c */
[----:B------:R-:W-:-:S13]  /*2a70*/  ISETP.GE.U32.AND P1, PT, R11, 0x2, PT ;  /* 0x000000020b00780c */ /* 0x000fda0003f26070 */
[----:B------:R-:W-:Y:S05]  /*2a80*/  WARPSYNC.COLLECTIVE R13, `(.L_x_131) ;  /* 0x000000000d087348 */ /* 0x000fea0003c00000 */
[----:B------:R0:W1:Y:S02]  /*2a90*/  SHFL.UP P2, R27, R23, R16, R14 ;  /* 0x04000010171b7389 */ /* 0x000064000004000e */
[----:B01----:R-:W-:Y:S05]  /*2aa0*/  ENDCOLLECTIVE ;  /* 0x000000000000791b */ /* 0x003fea0003800000 */
.L_x_131:
[----:B------:R-:W-:Y:S01]  /*2ab0*/  MOV R23, R3 ;  /* 0x0000000300177202 */ /* 0x000fe20000000f00 */
[----:B------:R-:W-:-:S07]  /*2ac0*/  IMAD.MOV.U32 R25, RZ, RZ, R27 ;  /* 0x000000ffff197224 */ /* 0x000fce00078e001b */
[----:B------:R-:W-:Y:S05]  /*2ad0*/  WARPSYNC.COLLECTIVE R13, `(.L_x_132) ;  /* 0x000000000d087348 */ /* 0x000fea0003c00000 */
[----:B------:R0:W1:Y:S02]  /*2ae0*/  SHFL.UP P2, R27, R23, R16, R14 ;  /* 0x04000010171b7389 */ /* 0x000064000004000e */
[----:B01----:R-:W-:Y:S05]  /*2af0*/  ENDCOLLECTIVE ;  /* 0x000000000000791b */ /* 0x003fea0003800000 */
.L_x_132:
[----:B------:R-:W-:Y:S01]  /*2b00*/  @P1 FMUL R25, R12, R25 ;  /* 0x000000190c191220 */ /* 0x000fe20000400000 */
[----:B------:R-:W-:Y:S01]  /*2b10*/  MOV R23, R2 ;  /* 0x0000000200177202 */ /* 0x000fe20000000f00 */
[----:B------:R-:W-:-:S07]  /*2b20*/  IMAD.MOV.U32 R18, RZ, RZ, R27 ;  /* 0x000000ffff127224 */ /* 0x000fce00078e001b */
[----:B------:R-:W-:Y:S05]  /*2b30*/  WARPSYNC.COLLECTIVE R13, `(.L_x_133) ;  /* 0x000000000d087348 */ /* 0x000fea0003c00000 */
[----:B------:R0:W1:Y:S02]  /*2b40*/  SHFL.UP P2, R27, R23, R16, R14 ;  /* 0x04000010171b7389 */ /* 0x000064000004000e */
[----:B01----:R-:W-:Y:S05]  /*2b50*/  ENDCOLLECTIVE ;  /* 0x000000000000791b */ /* 0x003fea0003800000 */
.L_x_133:
[----:B------:R-:W-:-:S05]  /*2b60*/  @P1 FFMA R18, R12, R18, R3 ;  /* 0x000000120c121223 */ /* 0x000fca0000000003 */
[----:B------:R-:W-:Y:S01]  /*2b70*/  @P1 MOV R3, R18 ;  /* 0x0000001200031202 */ /* 0x000fe20000000f00 */
[----:B------:R-:W-:Y:S02]  /*2b80*/  IMAD.MOV.U32 R16, RZ, RZ, 0x4 ;  /* 0x00000004ff107424 */ /* 0x000fe400078e00ff */
[----:B------:R-:W-:Y:S01]  /*2b90*/  @P1 FFMA R27, R12, R27, R2 ;  /* 0x0000001b0c1b1223 */ /* 0x000fe20000000002 */
[----:B------:R-:W-:-:S03]  /*2ba0*/  @P1 IMAD.MOV.U32 R12, RZ, RZ, R25 ;  /* 0x000000ffff0c1224 */ /* 0x000fc600078e0019 */
[----:B------:R-:W-:Y:S01]  /*2bb0*/  @P1 IMAD.MOV.U32 R2, RZ, RZ, R27 ;  /* 0x000000ffff021224 */ /* 0x000fe200078e001b */
[----:B------:R-:W-:Y:S02]  /*2bc0*/  ISETP.GE.U32.AND P1, PT, R11, 0x4, PT ;  /* 0x000000040b00780c */ /* 0x000fe40003f26070 */
[----:B------:R-:W-:-:S11]  /*2bd0*/  MOV R23, R12 ;  /* 0x0000000c00177202 */ /* 0x000fd60000000f00 */
[----:B------:R-:W-:Y:S05]  /*2be0*/  WARPSYNC.COLLECTIVE R13, `(.L_x_134) ;  /* 0x000000000d087348 */ /* 0x000fea0003c00000 */
[----:B------:R0:W1:Y:S02]  /*2bf0*/  SHFL.UP P2, R27, R23, R16, R14 ;  /* 0x04000010171b7389 */ /* 0x000064000004000e */
[----:B01----:R-:W-:Y:S05]  /*2c00*/  ENDCOLLECTIVE ;  /* 0x000000000000791b */ /* 0x003fea0003800000 */
.L_x_134:
[----:B------:R-:W-:Y:S01]  /*2c10*/  IMAD.MOV.U32 R23, RZ, RZ, R3 ;  /* 0x000000ffff177224 */ /* 0x000fe200078e0003 */
[----:B------:R-:W-:-:S07]  /*2c20*/  MOV R25, R27 ;  /* 0x0000001b00197202 */ /* 0x000fce0000000f00 */
[----:B------:R-:W-:Y:S05]  /*2c30*/  WARPSYNC.COLLECTIVE R13, `(.L_x_135) ;  /* 0x000000000d087348 */ /* 0x000fea0003c00000 */
[----:B------:R0:W1:Y:S02]  /*2c40*/  SHFL.UP P2, R27, R23, R16, R14 ;  /* 0x04000010171b7389 */ /* 0x000064000004000e */
[----:B01----:R-:W-:Y:S05]  /*2c50*/  ENDCOLLECTIVE ;  /* 0x000000000000791b */ /* 0x003fea0003800000 */
.L_x_135:
[----:B------:R-:W-:Y:S01]  /*2c60*/  @P1 FMUL R25, R12, R25 ;  /* 0x000000190c191220 */ /* 0x000fe20000400000 */
[----:B------:R-:W-:Y:S01]  /*2c70*/  IMAD.MOV.U32 R23, RZ, RZ, R2 ;  /* 0x000000ffff177224 */ /* 0x000fe200078e0002 */
[----:B------:R-:W-:-:S07]  /*2c80*/  MOV R18, R27 ;  /* 0x0000001b00127202 */ /* 0x000fce0000000f00 */
[----:B------:R-:W-:Y:S05]  /*2c90*/  WARPSYNC.COLLECTIVE R13, `(.L_x_136) ;  /* 0x000000000d087348 */ /* 0x000fea0003c00000 */
[----:B------:R0:W1:Y:S02]  /*2ca0*/  SHFL.UP P2, R27, R23, R16, R14 ;  /* 0x04000010171b7389 */ /* 0x000064000004000e */
[----:B01----:R-:W-:Y:S05]  /*2cb0*/  ENDCOLLECTIVE ;  /* 0x000000000000791b */ /* 0x003fea0003800000 */
.L_x_136:
[----:B------:R-:W-:-:S04]  /*2cc0*/  @P1 FFMA R18, R12, R18, R3 ;  /* 0x000000120c121223 */ /* 0x000fc80000000003 */
[----:B------:R-:W-:Y:S02]  /*2cd0*/  @P1 IMAD.MOV.U32 R3, RZ, RZ, R18 ;  /* 0x000000ffff031224 */ /* 0x000fe400078e0012 */
[----:B------:R-:W-:Y:S02]  /*2ce0*/  HFMA2 R16, -RZ, RZ, 0, 4.76837158203125e-07 ;  /* 0x00000008ff107431 */ /* 0x000fe400000001ff */
        /* <DEDUP_REMOVED lines=8> */
.L_x_137:
[----:B------:R-:W-:Y:S01]  /*2d70*/  MOV R23, R3 ;  /* 0x0000000300177202 */ /* 0x000fe20000000f00 */
[----:B------:R-:W-:-:S07]  /*2d80*/  IMAD.MOV.U32 R25, RZ, RZ, R27 ;  /* 0x000000ffff197224 */ /* 0x000fce00078e001b */
[----:B------:R-:W-:Y:S05]  /*2d90*/  WARPSYNC.COLLECTIVE R13, `(.L_x_138) ;  /* 0x000000000d087348 */ /* 0x000fea0003c00000 */
[----:B------:R0:W1:Y:S02]  /*2da0*/  SHFL.UP P2, R27, R23, R16, R14 ;  /* 0x04000010171b7389 */ /* 0x000064000004000e */
[----:B01----:R-:W-:Y:S05]  /*2db0*/  ENDCOLLECTIVE ;  /* 0x000000000000791b */ /* 0x003fea0003800000 */
.L_x_138:
[----:B------:R-:W-:Y:S01]  /*2dc0*/  @P1 FMUL R25, R12, R25 ;  /* 0x000000190c191220 */ /* 0x000fe20000400000 */
[----:B------:R-:W-:Y:S01]  /*2dd0*/  MOV R23, R2 ;  /* 0x0000000200177202 */ /* 0x000fe20000000f00 */
[----:B------:R-:W-:-:S07]  /*2de0*/  IMAD.MOV.U32 R18, RZ, RZ, R27 ;  /* 0x000000ffff127224 */ /* 0x000fce00078e001b */
[----:B------:R-:W-:Y:S05]  /*2df0*/  WARPSYNC.COLLECTIVE R13, `(.L_x_139) ;  /* 0x000000000d087348 */ /* 0x000fea0003c00000 */
[----:B------:R0:W1:Y:S02]  /*2e00*/  SHFL.UP P2, R27, R23, R16, R14 ;  /* 0x04000010171b7389 */ /* 0x000064000004000e */
[----:B01----:R-:W-:Y:S05]  /*2e10*/  ENDCOLLECTIVE ;  /* 0x000000000000791b */ /* 0x003fea0003800000 */
.L_x_139:
        /* <DEDUP_REMOVED lines=11> */
.L_x_140:
[----:B------:R-:W-:Y:S01]  /*2ed0*/  IMAD.MOV.U32 R23, RZ, RZ, R3 ;  /* 0x000000ffff177224 */ /* 0x000fe200078e0003 */
[----:B------:R-:W-:-:S07]  /*2ee0*/  MOV R25, R27 ;  /* 0x0000001b00197202 */ /* 0x000fce0000000f00 */
[----:B------:R-:W-:Y:S05]  /*2ef0*/  WARPSYNC.COLLECTIVE R13, `(.L_x_141) ;  /* 0x000000000d087348 */ /* 0x000fea0003c00000 */
[----:B------:R0:W1:Y:S02]  /*2f00*/  SHFL.UP P2, R27, R23, R16, R14 ;  /* 0x04000010171b7389 */ /* 0x000064000004000e */
[----:B01----:R-:W-:Y:S05]  /*2f10*/  ENDCOLLECTIVE ;  /* 0x000000000000791b */ /* 0x003fea0003800000 */
.L_x_141:
[----:B------:R-:W-:Y:S01]  /*2f20*/  IMAD.MOV.U32 R23, RZ, RZ, R2 ;  /* 0x000000ffff177224 */ /* 0x000fe200078e0002 */
[----:B------:R-:W-:-:S07]  /*2f30*/  MOV R18, R27 ;  /* 0x0000001b00127202 */ /* 0x000fce0000000f00 */
[----:B------:R-:W-:Y:S05]  /*2f40*/  WARPSYNC.COLLECTIVE R13, `(.L_x_142) ;  /* 0x000000000d087348 */ /* 0x000fea0003c00000 */
[----:B------:R0:W1:Y:S02]  /*2f50*/  SHFL.UP P2, R27, R23, R16, R14 ;  /* 0x04000010171b7389 */ /* 0x000064000004000e */
[----:B01----:R-:W-:Y:S05]  /*2f60*/  ENDCOLLECTIVE ;  /* 0x000000000000791b */ /* 0x003fea0003800000 */
.L_x_142:
[----:B------:R-:W-:Y:S05]  /*2f70*/  BRA `(.L_x_143) ;  /* 0xfffffff400487947 */ /* 0x000fea000383ffff */
.L_x_122:
[----:B------:R-:W-:Y:S01]  /*2f80*/  HFMA2 R23, -RZ, RZ, 0, 1.847743988037109375e-06 ;  /* 0x0000001fff177431 */ /* 0x000fe200000001ff */
[----:B------:R-:W-:Y:S01]  /*2f90*/  BSSY B0, `(.L_x_144) ;  /* 0x0000005000007945 */ /* 0x000fe20003800000 */
[----:B------:R-:W-:-:S07]  /*2fa0*/  IMAD.MOV.U32 R13, RZ, RZ, -0x1 ;  /* 0xffffffffff0d7424 */ /* 0x000fce00078e00ff */
[----:B------:R-:W-:Y:S05]  /*2fb0*/  WARPSYNC.COLLECTIVE R13, `(.L_x_145) ;  /* 0x000000000d087348 */ /* 0x000fea0003c00000 */
[----:B------:R0:W1:Y:S02]  /*2fc0*/  SHFL.IDX P0, R3, R14, R2, R23 ;  /* 0x000000020e037389 */ /* 0x0000640000000017 */
[----:B01----:R-:W-:Y:S05]  /*2fd0*/  ENDCOLLECTIVE ;  /* 0x000000000000791b */ /* 0x003fea0003800000 */
.L_x_145:
[----:B------:R-:W-:Y:S05]  /*2fe0*/  BSYNC B0 ;  /* 0x0000000000007941 */ /* 0x000fea0003800000 */
.L_x_144:
[----:B------:R-:W-:Y:S02]  /*2ff0*/  HFMA2 R23, -RZ, RZ, 0, 1.847743988037109375e-06 ;  /* 0x0000001fff177431 */ /* 0x000fe400000001ff */
[----:B------:R-:W-:Y:S01]  /*3000*/  IMAD.MOV.U32 R14, RZ, RZ, R17 ;  /* 0x000000ffff0e7224 */ /* 0x000fe200078e0011 */
[----:B------:R-:W-:Y:S01]  /*3010*/  MOV R0, R3 ;  /* 0x0000000300007202 */ /* 0x000fe20000000f00 */
[----:B------:R-:W-:-:S07]  /*3020*/  IMAD.MOV.U32 R13, RZ, RZ, -0x1 ;  /* 0xffffffffff0d7424 */ /* 0x000fce00078e00ff */
[----:B------:R-:W-:Y:S05]  /*3030*/  WARPSYNC.COLLECTIVE R13, `(.L_x_146) ;  /* 0x000000000d087348 */ /* 0x000fea0003c00000 */
[----:B------:R0:W1:Y:S02]  /*3040*/  SHFL.IDX P0, R3, R14, R2, R23 ;  /* 0x000000020e037389 */ /* 0x0000640000000017 */
[----:B01----:R-:W-:Y:S05]  /*3050*/  ENDCOLLECTIVE ;  /* 0x000000000000791b */ /* 0x003fea0003800000 */
.L_x_146:
[----:B------:R-:W-:Y:S01]  /*3060*/  MOV R17, R3 ;  /* 0x0000000300117202 */ /* 0x000fe20000000f00 */
[----:B------:R-:W-:Y:S06]  /*3070*/  BRA `(.L_x_147) ;  /* 0xfffffff400a87947 */ /* 0x000fec000383ffff */
        .weak           $__internal_2_$__cuda_sm20_rcp_rn_f32_slowpath
        .type           $__internal_2_$__cuda_sm20_rcp_rn_f32_slowpath,@function
        .size           $__internal_2_$__cuda_sm20_rcp_rn_f32_slowpath,($__internal_3_$__cuda_sm3x_div_rn_noftz_f32_slowpath - $__internal_2_$__cuda_sm20_rcp_rn_f32_slowpath)
$__internal_2_$__cuda_sm20_rcp_rn_f32_slowpath:
[----:B------:R-:W-:Y:S01]  /*3080*/  IMAD.SHL.U32 R2, R0, 0x2, RZ ;  /* 0x0000000200027824 */ /* 0x000fe200078e00ff */
[----:B------:R-:W-:Y:S04]  /*3090*/  BSSY.RECONVERGENT B1, `(.L_x_148) ;  /* 0x0000030000017945 */ /* 0x000fe80003800200 */
[----:B------:R-:W-:-:S04]  /*30a0*/  SHF.R.U32.HI R2, RZ, 0x18, R2 ;  /* 0x00000018ff027819 */ /* 0x000fc80000011602 */
[----:B------:R-:W-:-:S13]  /*30b0*/  ISETP.NE.U32.AND P0, PT, R2, RZ, PT ;  /* 0x000000ff0200720c */ /* 0x000fda0003f05070 */
[----:B------:R-:W-:Y:S05]  /*30c0*/  @P0 BRA `(.L_x_149) ;  /* 0x0000000000280947 */ /* 0x000fea0003800000 */
[----:B------:R-:W-:-:S04]  /*30d0*/  SHF.L.U32 R2, R0, 0x1, RZ ;  /* 0x0000000100027819 */ /* 0x000fc800000006ff */
[----:B------:R-:W-:-:S13]  /*30e0*/  ISETP.NE.AND P0, PT, R2, RZ, PT ;  /* 0x000000ff0200720c */ /* 0x000fda0003f05270 */
[----:B------:R-:W-:Y:S01]  /*30f0*/  @P0 FFMA R7, R0, 1.84467440737095516160e+19, RZ ;  /* 0x5f80000000070823 */ /* 0x000fe200000000ff */
[----:B------:R-:W-:Y:S08]  /*3100*/  @!P0 MUFU.RCP R3, R0 ;  /* 0x0000000000038308 */ /* 0x000ff00000001000 */
[----:B------:R-:W0:Y:S02]  /*3110*/  @P0 MUFU.RCP R2, R7 ;  /* 0x0000000700020308 */ /* 0x000e240000001000 */
[----:B0-----:R-:W-:-:S04]  /*3120*/  @P0 FFMA R10, R7, R2, -1 ;  /* 0xbf800000070a0423 */ /* 0x001fc80000000002 */
[----:B------:R-:W-:-:S04]  /*3130*/  @P0 FADD.FTZ R13, -R10, -RZ ;  /* 0x800000ff0a0d0221 */ /* 0x000fc80000010100 */
[----:B------:R-:W-:-:S04]  /*3140*/  @P0 FFMA R2, R2, R13, R2 ;  /* 0x0000000d02020223 */ /* 0x000fc80000000002 */
[----:B------:R-:W-:Y:S01]  /*3150*/  @P0 FFMA R3, R2, 1.84467440737095516160e+19, RZ ;  /* 0x5f80000002030823 */ /* 0x000fe200000000ff */
[----:B------:R-:W-:Y:S06]  /*3160*/  BRA `(.L_x_150) ;  /* 0x0000000000887947 */ /* 0x000fec0003800000 */
.L_x_149:
[----:B------:R-:W-:-:S05]  /*3170*/  VIADD R3, R2, 0xffffff03 ;  /* 0xffffff0302037836 */ /* 0x000fca0000000000 */
        /* <DEDUP_REMOVED lines=25> */
[----:B------:R-:W-:Y:S01]  /*3310*/  ISETP.GE.AND P0, PT, R3, RZ, PT ;  /* 0x000000ff0300720c */ /* 0x000fe20003f06270 */
[----:B------:R-:W-:-:S05]  /*3320*/  VIADD R3, R2, 0xffffff04 ;  /* 0xffffff0402037836 */ /* 0x000fca0000000000 */
[----:B------:R-:W-:-:S07]  /*3330*/  SHF.R.U32.HI R3, RZ, R3, R10 ;  /* 0x00000003ff037219 */ /* 0x000fce000001160a */
[----:B------:R-:W-:-:S05]  /*3340*/  @!P0 IADD3 R3, PT, PT, R3, 0x1, RZ ;  /* 0x0000000103038810 */ /* 0x000fca0007ffe0ff */
[----:B------:R-:W-:-:S05]  /*3350*/  @!P1 IMAD.SHL.U32 R3, R3, 0x2, RZ ;  /* 0x0000000203039824 */ /* 0x000fca00078e00ff */
[----:B------:R-:W-:Y:S01]  /*3360*/  LOP3.LUT R3, R3, 0x80000000, R0, 0xf8, !PT ;  /* 0x8000000003037812 */ /* 0x000fe200078ef800 */
[----:B------:R-:W-:Y:S06]  /*3370*/  BRA `(.L_x_150) ;  /* 0x0000000000047947 */ /* 0x000fec0003800000 */
.L_x_151:
[----:B------:R0:W1:Y:S02]  /*3380*/  MUFU.RCP R3, R0 ;  /* 0x0000000000037308 */ /* 0x0000640000001000 */
.L_x_150:
[----:B------:R-:W-:Y:S05]  /*3390*/  BSYNC.RECONVERGENT B1 ;  /* 0x0000000000017941 */ /* 0x000fea0003800200 */
.L_x_148:
[----:B------:R-:W-:-:S04]  /*33a0*/  MOV R7, 0x0 ;  /* 0x0000000000077802 */ /* 0x000fc80000000f00 */
[----:B01----:R-:W-:Y:S05]  /*33b0*/  RET.REL.NODEC R6 `(cmo_batch_f32) ;  /* 0xffffffcc06107950 */ /* 0x003fea0003c3ffff */
        .weak           $__internal_3_$__cuda_sm3x_div_rn_noftz_f32_slowpath
        .type           $__internal_3_$__cuda_sm3x_div_rn_noftz_f32_slowpath,@function
        .size           $__internal_3_$__cuda_sm3x_div_rn_noftz_f32_slowpath,(.L_x_167 - $__internal_3_$__cuda_sm3x_div_rn_noftz_f32_slowpath)
$__internal_3_$__cuda_sm3x_div_rn_noftz_f32_slowpath:
[----:B------:R-:W-:Y:S01]  /*33c0*/  SHF.R.U32.HI R16, RZ, 0x17, R3 ;  /* 0x00000017ff107819 */ /* 0x000fe20000011603 */
[----:B------:R-:W-:Y:S01]  /*33d0*/  BSSY.RECONVERGENT B3, `(.L_x_152) ;  /* 0x0000062000037945 */ /* 0x000fe20003800200 */
[----:B------:R-:W-:Y:S02]  /*33e0*/  SHF.R.U32.HI R20, RZ, 0x17, R0 ;  /* 0x00000017ff147819 */ /* 0x000fe40000011600 */
[----:B------:R-:W-:Y:S02]  /*33f0*/  LOP3.LUT R16, R16, 0xff, RZ, 0xc0, !PT ;  /* 0x000000ff10107812 */ /* 0x000fe400078ec0ff */
[----:B------:R-:W-:-:S03]  /*3400*/  LOP3.LUT R20, R20, 0xff, RZ, 0xc0, !PT ;  /* 0x000000ff14147812 */ /* 0x000fc600078ec0ff */
[----:B------:R-:W-:Y:S01]  /*3410*/  VIADD R23, R16, 0xffffffff ;  /* 0xffffffff10177836 */ /* 0x000fe20000000000 */
[----:B------:R-:W-:-:S04]  /*3420*/  IADD3 R22, PT, PT, R20, -0x1, RZ ;  /* 0xffffffff14167810 */ /* 0x000fc80007ffe0ff */
[----:B------:R-:W-:-:S04]  /*3430*/  ISETP.GT.U32.AND P0, PT, R23, 0xfd, PT ;  /* 0x000000fd1700780c */ /* 0x000fc80003f04070 */
[----:B------:R-:W-:-:S13]  /*3440*/  ISETP.GT.U32.OR P0, PT, R22, 0xfd, P0 ;  /* 0x000000fd1600780c */ /* 0x000fda0000704470 */
[----:B------:R-:W-:Y:S01]  /*3450*/  @!P0 IMAD.MOV.U32 R18, RZ, RZ, RZ ;  /* 0x000000ffff128224 */ /* 0x000fe200078e00ff */
        /* <DEDUP_REMOVED lines=24> */
.L_x_153:
[----:B------:R-:W-:Y:S01]  /*35e0*/  LEA R22, R16, 0xc0800000, 0x17 ;  /* 0xc080000010167811 */ /* 0x000fe200078eb8ff */
[----:B------:R-:W-:Y:S01]  /*35f0*/  BSSY.RECONVERGENT B4, `(.L_x_158) ;  /* 0x0000036000047945 */ /* 0x000fe20003800200 */
[----:B------:R-:W-:-:S03]  /*3600*/  IADD3 R23, PT, PT, R20, -0x7f, RZ ;  /* 0xffffff8114177810 */ /* 0x000fc60007ffe0ff */
[----:B------:R-:W-:Y:S02]  /*3610*/  IMAD.IADD R22, R3, 0x1, -R22 ;  /* 0x0000000103167824 */ /* 0x000fe400078e0a16 */
[C---:B------:R-:W-:Y:S01]  /*3620*/  IMAD R0, R23.reuse, -0x800000, R0 ;  /* 0xff80000017007824 */ /* 0x040fe200078e0200 */
[----:B------:R-:W-:Y:S01]  /*3630*/  IADD3 R23, PT, PT, R23, 0x7f, -R16 ;  /* 0x0000007f17177810 */ /* 0x000fe20007ffe810 */
[----:B------:R-:W0:Y:S01]  /*3640*/  MUFU.RCP R24, R22 ;  /* 0x0000001600187308 */ /* 0x000e220000001000 */
[----:B------:R-:W-:-:S03]  /*3650*/  FADD.FTZ R25, -R22, -RZ ;  /* 0x800000ff16197221 */ /* 0x000fc60000010100 */
[----:B------:R-:W-:Y:S02]  /*3660*/  IMAD.IADD R23, R23, 0x1, R18 ;  /* 0x0000000117177824 */ /* 0x000fe400078e0212 */
        /* <DEDUP_REMOVED lines=21> */
[C---:B------:R-:W-:Y:S02]  /*37c0*/  IADD3 R23, PT, PT, R16.reuse, 0x20, RZ ;  /* 0x0000002010177810 */ /* 0x040fe40007ffe0ff */
[----:B------:R-:W-:Y:S02]  /*37d0*/  ISETP.NE.AND P2, PT, R16, RZ, PT ;  /* 0x000000ff1000720c */ /* 0x000fe40003f45270 */
[----:B------:R-:W-:Y:S01]  /*37e0*/  LOP3.LUT R22, R18, 0x7fffff, RZ, 0xc0, !PT ;  /* 0x007fffff12167812 */ /* 0x000fe200078ec0ff */
[CCC-:B------:R-:W-:Y:S01]  /*37f0*/  FFMA.RP R18, R3.reuse, R25.reuse, R20.reuse ;  /* 0x0000001903127223 */ /* 0x1c0fe20000008014 */
[----:B------:R-:W-:Y:S01]  /*3800*/  FFMA.RM R3, R3, R25, R20 ;  /* 0x0000001903037223 */ /* 0x000fe20000004014 */
[----:B------:R-:W-:Y:S01]  /*3810*/  ISETP.NE.AND P1, PT, R16, RZ, PT ;  /* 0x000000ff1000720c */ /* 0x000fe20003f25270 */
[----:B------:R-:W-:Y:S01]  /*3820*/  IMAD.MOV R16, RZ, RZ, -R16 ;  /* 0x000000ffff107224 */ /* 0x000fe200078e0a10 */
[----:B------:R-:W-:-:S02]  /*3830*/  LOP3.LUT R22, R22, 0x800000, RZ, 0xfc, !PT ;  /* 0x0080000016167812 */ /* 0x000fc400078efcff */
[----:B------:R-:W-:Y:S02]  /*3840*/  FSETP.NEU.FTZ.AND P0, PT, R18, R3, PT ;  /* 0x000000031200720b */ /* 0x000fe40003f1d000 */
[----:B------:R-:W-:Y:S02]  /*3850*/  SHF.L.U32 R23, R22, R23, RZ ;  /* 0x0000001716177219 */ /* 0x000fe400000006ff */
[----:B------:R-:W-:Y:S02]  /*3860*/  SEL R3, R16, RZ, P2 ;  /* 0x000000ff10037207 */ /* 0x000fe40001000000 */
[----:B------:R-:W-:Y:S02]  /*3870*/  ISETP.NE.AND P1, PT, R23, RZ, P1 ;  /* 0x000000ff1700720c */ /* 0x000fe40000f25270 */
[----:B------:R-:W-:Y:S02]  /*3880*/  SHF.R.U32.HI R3, RZ, R3, R22 ;  /* 0x00000003ff037219 */ /* 0x000fe40000011616 */
[----:B------:R-:W-:-:S02]  /*3890*/  PLOP3.LUT P0, PT, P0, P1, PT, 0xf8, 0x8f ;  /* 0x00000000008f781c */ /* 0x000fc40000703f70 */
[----:B------:R-:W-:Y:S02]  /*38a0*/  SHF.R.U32.HI R23, RZ, 0x1, R3 ;  /* 0x00000001ff177819 */ /* 0x000fe40000011603 */
[----:B------:R-:W-:-:S04]  /*38b0*/  SEL R16, RZ, 0x1, !P0 ;  /* 0x00000001ff107807 */ /* 0x000fc80004000000 */
[----:B------:R-:W-:-:S04]  /*38c0*/  LOP3.LUT R16, R16, 0x1, R23, 0xf8, !PT ;  /* 0x0000000110107812 */ /* 0x000fc800078ef817 */
[----:B------:R-:W-:-:S04]  /*38d0*/  LOP3.LUT R16, R16, R3, RZ, 0xc0, !PT ;  /* 0x0000000310107212 */ /* 0x000fc800078ec0ff */
[----:B------:R-:W-:-:S04]  /*38e0*/  IADD3 R23, PT, PT, R23, R16, RZ ;  /* 0x0000001017177210 */ /* 0x000fc80007ffe0ff */
[----:B------:R-:W-:Y:S01]  /*38f0*/  LOP3.LUT R0, R23, R0, RZ, 0xfc, !PT ;  /* 0x0000000017007212 */ /* 0x000fe200078efcff */
[----:B------:R-:W-:Y:S06]  /*3900*/  BRA `(.L_x_161) ;  /* 0x0000000000107947 */ /* 0x000fec0003800000 */
.L_x_160:
[----:B------:R-:W-:-:S04]  /*3910*/  LOP3.LUT R0, R0, 0x80000000, RZ, 0xc0, !PT ;  /* 0x8000000000007812 */ /* 0x000fc800078ec0ff */
[----:B------:R-:W-:Y:S01]  /*3920*/  LOP3.LUT R0, R0, 0x7f800000, RZ, 0xfc, !PT ;  /* 0x7f80000000007812 */ /* 0x000fe200078efcff */
[----:B------:R-:W-:Y:S06]  /*3930*/  BRA `(.L_x_161) ;  /* 0x0000000000047947 */ /* 0x000fec0003800000 */
.L_x_159:
[----:B------:R-:W-:-:S07]  /*3940*/  IMAD R0, R23, 0x800000, R0 ;  /* 0x0080000017007824 */ /* 0x000fce00078e0200 */
.L_x_161:
[----:B------:R-:W-:Y:S05]  /*3950*/  BSYNC.RECONVERGENT B4 ;  /* 0x0000000000047941 */ /* 0x000fea0003800200 */
.L_x_158:
[----:B------:R-:W-:Y:S05]  /*3960*/  BRA `(.L_x_162) ;  /* 0x0000000000207947 */ /* 0x000fea0003800000 */
.L_x_157:
[----:B------:R-:W-:-:S04]  /*3970*/  LOP3.LUT R0, R3, 0x80000000, R0, 0x48, !PT ;  /* 0x8000000003007812 */ /* 0x000fc800078e4800 */
[----:B------:R-:W-:Y:S01]  /*3980*/  LOP3.LUT R0, R0, 0x7f800000, RZ, 0xfc, !PT ;  /* 0x7f80000000007812 */ /* 0x000fe200078efcff */
[----:B------:R-:W-:Y:S06]  /*3990*/  BRA `(.L_x_162) ;  /* 0x0000000000147947 */ /* 0x000fec0003800000 */
.L_x_156:
[----:B------:R-:W-:Y:S01]  /*39a0*/  LOP3.LUT R0, R3, 0x80000000, R0, 0x48, !PT ;  /* 0x8000000003007812 */ /* 0x000fe200078e4800 */
[----:B------:R-:W-:Y:S06]  /*39b0*/  BRA `(.L_x_162) ;  /* 0x00000000000c7947 */ /* 0x000fec0003800000 */
.L_x_155:
[----:B------:R-:W0:Y:S01]  /*39c0*/  MUFU.RSQ R0, -QNAN ;  /* 0xffc0000000007908 */ /* 0x000e220000001400 */
[----:B------:R-:W-:Y:S05]  /*39d0*/  BRA `(.L_x_162) ;  /* 0x0000000000047947 */ /* 0x000fea0003800000 */
.L_x_154:
[----:B------:R-:W-:-:S07]  /*39e0*/  FADD.FTZ R0, R0, R3 ;  /* 0x0000000300007221 */ /* 0x000fce0000010000 */
.L_x_162:
[----:B------:R-:W-:Y:S05]  /*39f0*/  BSYNC.RECONVERGENT B3 ;  /* 0x0000000000037941 */ /* 0x000fea0003800200 */
.L_x_152:
[----:B------:R-:W-:-:S04]  /*3a00*/  HFMA2 R3, -RZ, RZ, 0, 0 ;  /* 0x00000000ff037431 */ /* 0x000fc800000001ff */
[----:B0-----:R-:W-:Y:S05]  /*3a10*/  RET.REL.NODEC R2 `(cmo_batch_f32) ;  /* 0xffffffc402787950 */ /* 0x001fea0003c3ffff */
.L_x_163:
        /* <DEDUP_REMOVED lines=14> */
.L_x_167:


//--------------------- .nv.shared.reserved.0     --------------------------
	.section	.nv.shared.reserved.0,"aw",@nobits
	.weak		__nv_reservedSMEM_offset_0_alias
	.size		__nv_reservedSMEM_offset_0_alias, 0, 64
	.other		__nv_reservedSMEM_offset_0_alias,@"STO_CUDA_RESERVED_SHARED STV_DEFAULT"
__nv_reservedSMEM_offset_0_alias:
	.zero		0
	.zero		64


//--------------------- .nv.constant0.cmo_many_series_one_param_f32 --------------------------
	.section	.nv.constant0.cmo_many_series_one_param_f32,"a",@progbits
	.sectionflags	@""
	.align	4
.nv.constant0.cmo_many_series_one_param_f32:
	.zero		936


//--------------------- .nv.constant0.cmo_batch_f32 --------------------------
	.section	.nv.constant0.cmo_batch_f32,"a",@progbits
	.sectionflags	@""
	.align	4
.nv.constant0.cmo_batch_f32:
	.zero		936


//--------------------- SYMBOLS --------------------------

	.type		.nv.reservedSmem.offset0,@object
	.size		.nv.reservedSmem.offset0,0x4
